	.target	sm_90a

	.elftype	@"ET_EXEC"


//--------------------- .note.nv.tkinfo           --------------------------
	.section	.note.nv.tkinfo,"",@"SHT_NOTE"
	.sectionflags	@"SHF_NOTE_NV_TKINFO"
	.tkinfo
        /*0018*/ 	.word	0x00000002
        /*0030*/ 	.string	""
        /*0030*/ 	.string	"ptxas"
        /*0030*/ 	.string	"Cuda compilation tools, release 13.0, V13.0.88"
        /*0030*/ 	.string	"Build cuda_13.0.r13.0/compiler.36424714_0"
        /*0030*/ 	.string	"-arch sm_90a -m 64 "



//--------------------- .note.nv.cuinfo           --------------------------
	.section	.note.nv.cuinfo,"",@"SHT_NOTE"
	.sectionflags	@"SHF_NOTE_NV_CUINFO"
        /*0018*/ 	.short	0x0002
        /*001a*/ 	.short	0x005a
        /*001c*/ 	.short	0x0082
	.zero		2


//--------------------- .nv.info                  --------------------------
	.section	.nv.info,"",@"SHT_CUDA_INFO"
	.align	4


	//----- nvinfo : EIATTR_REGCOUNT
	.align		4
        /*0000*/ 	.byte	0x04, 0x2f
        /*0002*/ 	.short	(.L_15 - .L_14)
	.align		4
.L_14:
        /*0004*/ 	.word	index@(_ZN7cutlass13device_kernelINS_4gemm6kernel13GemmUniversalIN4cute5tupleIJiiiiEEENS1_10collective13CollectiveMmaINS1_34MainloopSm90TmaGmmaWarpSpecializedILi2ENS5_IJNS4_1CILi4EEENSA_ILi1EEESC_EEENS1_35KernelTmaWarpSpecializedCooperativeEEENS5_IJNSA_ILi256EEENSA_ILi64EEESH_EEEfNS5_IJlSC_lEEEfSJ_NS4_8TiledMMAINS4_8MMA_AtomIJNS4_4SM904GMMA29MMA_64x64x8_F32TF32TF32_SS_TNILNSN_7ScaleInE1ELSP_1EEEEEENS4_6LayoutINS5_IJNSA_ILi2EEESC_SC_EEENS5_IJSC_NSA_ILi0EEESV_EEEEENS5_IJNS4_10UnderscoreESY_SY_EEEEENS4_13SM90_TMA_LOADENS4_14ComposedLayoutINS4_7SwizzleILi3ELi4ELi3EEENS4_18smem_ptr_flag_bitsILi32EEENSS_INS5_IJNSA_ILi8EEENSA_ILi32EEEEEENS5_IJS18_SC_EEEEEEEvNS4_8identityENS4_23SM90_TMA_LOAD_MULTICASTES1C_vS1D_EENS_8epilogue10collective6detail29Sm90TmaWarpSpecializedAdapterINS1H_15DefaultEpilogueIfSJ_SJ_NS1G_6thread17LinearCombinationIfLi1EffLNS1L_9ScaleType4KindE0ELNS_15FloatRoundStyleE2EfEENS1_15EpilogueDefaultEEEEEvvEEEEvNT_6ParamsE)
        /*0008*/ 	.word	0x000000a8


	//----- nvinfo : EIATTR_FRAME_SIZE
	.align		4
.L_15:
        /*000c*/ 	.byte	0x04, 0x11
        /*000e*/ 	.short	(.L_17 - .L_16)
	.align		4
.L_16:
        /*0010*/ 	.word	index@(_ZN7cutlass13device_kernelINS_4gemm6kernel13GemmUniversalIN4cute5tupleIJiiiiEEENS1_10collective13CollectiveMmaINS1_34MainloopSm90TmaGmmaWarpSpecializedILi2ENS5_IJNS4_1CILi4EEENSA_ILi1EEESC_EEENS1_35KernelTmaWarpSpecializedCooperativeEEENS5_IJNSA_ILi256EEENSA_ILi64EEESH_EEEfNS5_IJlSC_lEEEfSJ_NS4_8TiledMMAINS4_8MMA_AtomIJNS4_4SM904GMMA29MMA_64x64x8_F32TF32TF32_SS_TNILNSN_7ScaleInE1ELSP_1EEEEEENS4_6LayoutINS5_IJNSA_ILi2EEESC_SC_EEENS5_IJSC_NSA_ILi0EEESV_EEEEENS5_IJNS4_10UnderscoreESY_SY_EEEEENS4_13SM90_TMA_LOADENS4_14ComposedLayoutINS4_7SwizzleILi3ELi4ELi3EEENS4_18smem_ptr_flag_bitsILi32EEENSS_INS5_IJNSA_ILi8EEENSA_ILi32EEEEEENS5_IJS18_SC_EEEEEEEvNS4_8identityENS4_23SM90_TMA_LOAD_MULTICASTES1C_vS1D_EENS_8epilogue10collective6detail29Sm90TmaWarpSpecializedAdapterINS1H_15DefaultEpilogueIfSJ_SJ_NS1G_6thread17LinearCombinationIfLi1EffLNS1L_9ScaleType4KindE0ELNS_15FloatRoundStyleE2EfEENS1_15EpilogueDefaultEEEEEvvEEEEvNT_6ParamsE)
        /*0014*/ 	.word	0x00000000


	//----- nvinfo : EIATTR_MIN_STACK_SIZE
	.align		4
.L_17:
        /*0018*/ 	.byte	0x04, 0x12
        /*001a*/ 	.short	(.L_19 - .L_18)
	.align		4
.L_18:
        /*001c*/ 	.word	index@(_ZN7cutlass13device_kernelINS_4gemm6kernel13GemmUniversalIN4cute5tupleIJiiiiEEENS1_10collective13CollectiveMmaINS1_34MainloopSm90TmaGmmaWarpSpecializedILi2ENS5_IJNS4_1CILi4EEENSA_ILi1EEESC_EEENS1_35KernelTmaWarpSpecializedCooperativeEEENS5_IJNSA_ILi256EEENSA_ILi64EEESH_EEEfNS5_IJlSC_lEEEfSJ_NS4_8TiledMMAINS4_8MMA_AtomIJNS4_4SM904GMMA29MMA_64x64x8_F32TF32TF32_SS_TNILNSN_7ScaleInE1ELSP_1EEEEEENS4_6LayoutINS5_IJNSA_ILi2EEESC_SC_EEENS5_IJSC_NSA_ILi0EEESV_EEEEENS5_IJNS4_10UnderscoreESY_SY_EEEEENS4_13SM90_TMA_LOADENS4_14ComposedLayoutINS4_7SwizzleILi3ELi4ELi3EEENS4_18smem_ptr_flag_bitsILi32EEENSS_INS5_IJNSA_ILi8EEENSA_ILi32EEEEEENS5_IJS18_SC_EEEEEEEvNS4_8identityENS4_23SM90_TMA_LOAD_MULTICASTES1C_vS1D_EENS_8epilogue10collective6detail29Sm90TmaWarpSpecializedAdapterINS1H_15DefaultEpilogueIfSJ_SJ_NS1G_6thread17LinearCombinationIfLi1EffLNS1L_9ScaleType4KindE0ELNS_15FloatRoundStyleE2EfEENS1_15EpilogueDefaultEEEEEvvEEEEvNT_6ParamsE)
        /*0020*/ 	.word	0x00000000
.L_19:


//--------------------- .nv.compat                --------------------------
	.section	.nv.compat,"",@"SHT_CUDA_COMPAT_INFO"
	.align	4
        /*0000*/ 	.byte	0x02, 0x09, 0x01, 0x00, 0x02, 0x02, 0x04, 0x00, 0x02, 0x05, 0x05, 0x00, 0x03, 0x07, 0x01, 0x01
        /*0010*/ 	.byte	0x02, 0x03, 0x01, 0x00, 0x02, 0x06, 0x01, 0x00, 0x04, 0x0b, 0x08, 0x00, 0x00, 0x00, 0x00, 0x00
        /*0020*/ 	.byte	0x00, 0x00, 0x00, 0x00


//--------------------- .nv.info._ZN7cutlass13device_kernelINS_4gemm6kernel13GemmUniversalIN4cute5tupleIJiiiiEEENS1_10collective13CollectiveMmaINS1_34MainloopSm90TmaGmmaWarpSpecializedILi2ENS5_IJNS4_1CILi4EEENSA_ILi1EEESC_EEENS1_35KernelTmaWarpSpecializedCooperativeEEENS5_IJNSA_ILi256EEENSA_ILi64EEESH_EEEfNS5_IJlSC_lEEEfSJ_NS4_8TiledMMAINS4_8MMA_AtomIJNS4_4SM904GMMA29MMA_64x64x8_F32TF32TF32_SS_TNILNSN_7ScaleInE1ELSP_1EEEEEENS4_6LayoutINS5_IJNSA_ILi2EEESC_SC_EEENS5_IJSC_NSA_ILi0EEESV_EEEEENS5_IJNS4_10UnderscoreESY_SY_EEEEENS4_13SM90_TMA_LOADENS4_14ComposedLayoutINS4_7SwizzleILi3ELi4ELi3EEENS4_18smem_ptr_flag_bitsILi32EEENSS_INS5_IJNSA_ILi8EEENSA_ILi32EEEEEENS5_IJS18_SC_EEEEEEEvNS4_8identityENS4_23SM90_TMA_LOAD_MULTICASTES1C_vS1D_EENS_8epilogue10collective6detail29Sm90TmaWarpSpecializedAdapterINS1H_15DefaultEpilogueIfSJ_SJ_NS1G_6thread17LinearCombinationIfLi1EffLNS1L_9ScaleType4KindE0ELNS_15FloatRoundStyleE2EfEENS1_15EpilogueDefaultEEEEEvvEEEEvNT_6ParamsE --------------------------
	.section	.nv.info._ZN7cutlass13device_kernelINS_4gemm6kernel13GemmUniversalIN4cute5tupleIJiiiiEEENS1_10collective13CollectiveMmaINS1_34MainloopSm90TmaGmmaWarpSpecializedILi2ENS5_IJNS4_1CILi4EEENSA_ILi1EEESC_EEENS1_35KernelTmaWarpSpecializedCooperativeEEENS5_IJNSA_ILi256EEENSA_ILi64EEESH_EEEfNS5_IJlSC_lEEEfSJ_NS4_8TiledMMAINS4_8MMA_AtomIJNS4_4SM904GMMA29MMA_64x64x8_F32TF32TF32_SS_TNILNSN_7ScaleInE1ELSP_1EEEEEENS4_6LayoutINS5_IJNSA_ILi2EEESC_SC_EEENS5_IJSC_NSA_ILi0EEESV_EEEEENS5_IJNS4_10UnderscoreESY_SY_EEEEENS4_13SM90_TMA_LOADENS4_14ComposedLayoutINS4_7SwizzleILi3ELi4ELi3EEENS4_18smem_ptr_flag_bitsILi32EEENSS_INS5_IJNSA_ILi8EEENSA_ILi32EEEEEENS5_IJS18_SC_EEEEEEEvNS4_8identityENS4_23SM90_TMA_LOAD_MULTICASTES1C_vS1D_EENS_8epilogue10collective6detail29Sm90TmaWarpSpecializedAdapterINS1H_15DefaultEpilogueIfSJ_SJ_NS1G_6thread17LinearCombinationIfLi1EffLNS1L_9ScaleType4KindE0ELNS_15FloatRoundStyleE2EfEENS1_15EpilogueDefaultEEEEEvvEEEEvNT_6ParamsE,"",@"SHT_CUDA_INFO"
	.sectionflags	@""
	.align	4


	//----- nvinfo : EIATTR_CUDA_API_VERSION
	.align		4
        /*0000*/ 	.byte	0x04, 0x37
        /*0002*/ 	.short	(.L_21 - .L_20)
.L_20:
        /*0004*/ 	.word	0x00000082


	//----- nvinfo : EIATTR_KPARAM_INFO
	.align		4
.L_21:
        /*0008*/ 	.byte	0x04, 0x17
        /*000a*/ 	.short	(.L_23 - .L_22)
.L_22:
        /*000c*/ 	.word	0x00000000
        /*0010*/ 	.short	0x0000
        /*0012*/ 	.short	0x0070
        /*0014*/ 	.byte	0x00, 0xf0, 0x01, 0x10


	//----- nvinfo : EIATTR_SPARSE_MMA_MASK
	.align		4
.L_23:
        /*0018*/ 	.byte	0x03, 0x50
        /*001a*/ 	.short	0x0000


	//----- nvinfo : EIATTR_MAXREG_COUNT
	.align		4
        /*001c*/ 	.byte	0x03, 0x1b
        /*001e*/ 	.short	0x00a8


	//----- nvinfo : EIATTR_NUM_BARRIERS
	.align		4
        /*0020*/ 	.byte	0x02, 0x4c
        /*0022*/ 	.byte	0x01
	.zero		1


	//----- nvinfo : EIATTR_EXTERNS
	.align		4
        /*0024*/ 	.byte	0x04, 0x0f
        /*0026*/ 	.short	(.L_25 - .L_24)


	//   ....[0]....
	.align		4
.L_24:
        /*0028*/ 	.word	index@(__assertfail)


	//----- nvinfo : EIATTR_MERCURY_ISA_VERSION
	.align		4
.L_25:
        /*002c*/ 	.byte	0x03, 0x5f
        /*002e*/ 	.short	0x0101


	//----- nvinfo : EIATTR_INT_WARP_WIDE_INSTR_OFFSETS
	.align		4
        /*0030*/ 	.byte	0x04, 0x31
        /*0032*/ 	.short	(.L_27 - .L_26)


	//   ....[0]....
.L_26:
        /*0034*/ 	.word	0x00000490


	//   ....[1]....
        /*0038*/ 	.word	0x000004b0


	//   ....[2]....
        /*003c*/ 	.word	0x00000630


	//   ....[3]....
        /*0040*/ 	.word	0x000028b0


	//----- nvinfo : EIATTR_COOP_GROUP_MASK_REGIDS
	.align		4
.L_27:
        /*0044*/ 	.byte	0x04, 0x29
        /*0046*/ 	.short	(.L_29 - .L_28)


	//   ....[0]....
.L_28:
        /*0048*/ 	.word	0xffffffff


	//   ....[1]....
        /*004c*/ 	.word	0xffffffff


	//   ....[2]....
        /*0050*/ 	.word	0xffffffff


	//   ....[3]....
        /*0054*/ 	.word	0xffffffff


	//   ....[4]....
        /*0058*/ 	.word	0xffffffff


	//   ....[5]....
        /*005c*/ 	.word	0xffffffff


	//----- nvinfo : EIATTR_COOP_GROUP_INSTR_OFFSETS
	.align		4
.L_29:
        /*0060*/ 	.byte	0x04, 0x28
        /*0062*/ 	.short	(.L_31 - .L_30)


	//   ....[0]....
.L_30:
        /*0064*/ 	.word	0x00000060


	//   ....[1]....
        /*0068*/ 	.word	0x00000070


	//   ....[2]....
        /*006c*/ 	.word	0x00000130


	//   ....[3]....
        /*0070*/ 	.word	0x000002c0


	//   ....[4]....
        /*0074*/ 	.word	0x000007e0


	//   ....[5]....
        /*0078*/ 	.word	0x000014a0


	//----- nvinfo : EIATTR_REG_RECONFIG
	.align		4
.L_31:
        /*007c*/ 	.byte	0x01, 0x54
	.zero		2


	//----- nvinfo : EIATTR_SYSCALL_OFFSETS
	.align		4
        /*0080*/ 	.byte	0x04, 0x46
        /*0082*/ 	.short	(.L_33 - .L_32)


	//   ....[0]....
.L_32:
        /*0084*/ 	.word	0x00001690


	//----- nvinfo : EIATTR_MBARRIER_INSTR_OFFSETS
	.align		4
.L_33:
        /*0088*/ 	.byte	0x04, 0x39
        /*008a*/ 	.short	(.L_35 - .L_34)


	//   ....[0]....
.L_34:
        /*008c*/ 	.word	0x00000250
        /*0090*/ 	.word	0x000000ff
        /*0094*/ 	.word	0x00000000
        /*0098*/ 	.short	0x0100
        /*009a*/ 	.byte	0x08
	.zero		1


	//   ....[1]....
        /*009c*/ 	.word	0x00000260
        /*00a0*/ 	.word	0x000000ff
        /*00a4*/ 	.word	0x00000010
        /*00a8*/ 	.short	0x0100
        /*00aa*/ 	.byte	0x08
	.zero		1


	//   ....[2]....
        /*00ac*/ 	.word	0x00000270
        /*00b0*/ 	.word	0x000000ff
        /*00b4*/ 	.word	0x00000008
        /*00b8*/ 	.short	0x0100
        /*00ba*/ 	.byte	0x08
	.zero		1


	//   ....[3]....
        /*00bc*/ 	.word	0x00000280
        /*00c0*/ 	.word	0x000000ff
        /*00c4*/ 	.word	0x00000018
        /*00c8*/ 	.short	0x0100
        /*00ca*/ 	.byte	0x08
	.zero		1


	//   ....[4]....
        /*00cc*/ 	.word	0x000006b0
        /*00d0*/ 	.word	0x000000ff
        /*00d4*/ 	.word	0x00000030
        /*00d8*/ 	.short	0x0100
        /*00da*/ 	.byte	0x06
	.zero		1


	//   ....[5]....
        /*00dc*/ 	.word	0x00000750
        /*00e0*/ 	.word	0x000000ff
        /*00e4*/ 	.word	0x00000038
        /*00e8*/ 	.short	0x0100
        /*00ea*/ 	.byte	0x06
	.zero		1


	//   ....[6]....
        /*00ec*/ 	.word	0x00001750
        /*00f0*/ 	.word	0x00000003
        /*00f4*/ 	.word	0x00000000
        /*00f8*/ 	.short	0x010a
        /*00fa*/ 	.byte	0x3f
	.zero		1


	//   ....[7]....
        /*00fc*/ 	.word	0x000017b0
        /*0100*/ 	.word	0x00000003
        /*0104*/ 	.word	0x00000000
        /*0108*/ 	.short	0x010a
        /*010a*/ 	.byte	0x3f
	.zero		1


	//   ....[8]....
        /*010c*/ 	.word	0x00002000
        /*0110*/ 	.word	0x00000005
        /*0114*/ 	.word	0x00000000
        /*0118*/ 	.short	0x010a
        /*011a*/ 	.byte	0x3f
	.zero		1


	//   ....[9]....
        /*011c*/ 	.word	0x00002040
        /*0120*/ 	.word	0x00000005
        /*0124*/ 	.word	0x00000000
        /*0128*/ 	.short	0x010a
        /*012a*/ 	.byte	0x3f
	.zero		1


	//   ....[10]....
        /*012c*/ 	.word	0x00002760
        /*0130*/ 	.word	0x00000004
        /*0134*/ 	.word	0x00000000
        /*0138*/ 	.short	0x0101
        /*013a*/ 	.byte	0x3f
	.zero		1


	//   ....[11]....
        /*013c*/ 	.word	0x00002920
        /*0140*/ 	.word	0x00000000
        /*0144*/ 	.word	0x00000000
        /*0148*/ 	.short	0x0101
        /*014a*/ 	.byte	0x3f
	.zero		1


	//   ....[12]....
        /*014c*/ 	.word	0x000077d0
        /*0150*/ 	.word	0x00000017
        /*0154*/ 	.word	0x00000010
        /*0158*/ 	.short	0x010a
        /*015a*/ 	.byte	0x3f
	.zero		1


	//   ....[13]....
        /*015c*/ 	.word	0x00007c50
        /*0160*/ 	.word	0x00000005
        /*0164*/ 	.word	0x00000038
        /*0168*/ 	.short	0x0101
        /*016a*/ 	.byte	0x3f
	.zero		1


	//   ....[14]....
        /*016c*/ 	.word	0x00008370
        /*0170*/ 	.word	0x00000007
        /*0174*/ 	.word	0x00000000
        /*0178*/ 	.short	0x010a
        /*017a*/ 	.byte	0x3f
	.zero		1


	//   ....[15]....
        /*017c*/ 	.word	0x000083f0
        /*0180*/ 	.word	0x00000005
        /*0184*/ 	.word	0x00000000
        /*0188*/ 	.short	0x010a
        /*018a*/ 	.byte	0x3f
	.zero		1


	//   ....[16]....
        /*018c*/ 	.word	0x00008450
        /*0190*/ 	.word	0x00000003
        /*0194*/ 	.word	0x00000000
        /*0198*/ 	.short	0x010a
        /*019a*/ 	.byte	0x3f
	.zero		1


	//   ....[17]....
        /*019c*/ 	.word	0x000084a0
        /*01a0*/ 	.word	0x00000005
        /*01a4*/ 	.word	0x00000000
        /*01a8*/ 	.short	0x010a
        /*01aa*/ 	.byte	0x3f
	.zero		1


	//   ....[18]....
        /*01ac*/ 	.word	0x00008570
        /*01b0*/ 	.word	0x00000017
        /*01b4*/ 	.word	0x00000010
        /*01b8*/ 	.short	0x010a
        /*01ba*/ 	.byte	0x3f
	.zero		1


	//   ....[19]....
        /*01bc*/ 	.word	0x00008640
        /*01c0*/ 	.word	0x00000007
        /*01c4*/ 	.word	0x00000000
        /*01c8*/ 	.short	0x010a
        /*01ca*/ 	.byte	0x3f
	.zero		1


	//----- nvinfo : EIATTR_NUM_MBARRIERS
	.align		4
.L_35:
        /*01cc*/ 	.byte	0x03, 0x38
        /*01ce*/ 	.short	0x0006


	//----- nvinfo : EIATTR_EXIT_INSTR_OFFSETS
	.align		4
        /*01d0*/ 	.byte	0x04, 0x1c
        /*01d2*/ 	.short	(.L_37 - .L_36)


	//   ....[0]....
.L_36:
        /*01d4*/ 	.word	0x000009c0


	//   ....[1]....
        /*01d8*/ 	.word	0x000011e0


	//   ....[2]....
        /*01dc*/ 	.word	0x00006f50


	//   ....[3]....
        /*01e0*/ 	.word	0x000074b0


	//   ....[4]....
        /*01e4*/ 	.word	0x00008440


	//----- nvinfo : EIATTR_MAX_THREADS
	.align		4
.L_37:
        /*01e8*/ 	.byte	0x04, 0x05
        /*01ea*/ 	.short	(.L_39 - .L_38)
.L_38:
        /*01ec*/ 	.word	0x00000180
        /*01f0*/ 	.word	0x00000001
        /*01f4*/ 	.word	0x00000001


	//----- nvinfo : EIATTR_CRS_STACK_SIZE
	.align		4
.L_39:
        /*01f8*/ 	.byte	0x04, 0x1e
        /*01fa*/ 	.short	(.L_41 - .L_40)
.L_40:
        /*01fc*/ 	.word	0x00000000


	//----- nvinfo : EIATTR_CBANK_PARAM_SIZE
	.align		4
.L_41:
        /*0200*/ 	.byte	0x03, 0x19
        /*0202*/ 	.short	0x0470


	//----- nvinfo : EIATTR_PARAM_CBANK
	.align		4
        /*0204*/ 	.byte	0x04, 0x0a
        /*0206*/ 	.short	(.L_43 - .L_42)
	.align		4
.L_42:
        /*0208*/ 	.word	index@(.nv.constant0._ZN7cutlass13device_kernelINS_4gemm6kernel13GemmUniversalIN4cute5tupleIJiiiiEEENS1_10collective13CollectiveMmaINS1_34MainloopSm90TmaGmmaWarpSpecializedILi2ENS5_IJNS4_1CILi4EEENSA_ILi1EEESC_EEENS1_35KernelTmaWarpSpecializedCooperativeEEENS5_IJNSA_ILi256EEENSA_ILi64EEESH_EEEfNS5_IJlSC_lEEEfSJ_NS4_8TiledMMAINS4_8MMA_AtomIJNS4_4SM904GMMA29MMA_64x64x8_F32TF32TF32_SS_TNILNSN_7ScaleInE1ELSP_1EEEEEENS4_6LayoutINS5_IJNSA_ILi2EEESC_SC_EEENS5_IJSC_NSA_ILi0EEESV_EEEEENS5_IJNS4_10UnderscoreESY_SY_EEEEENS4_13SM90_TMA_LOADENS4_14ComposedLayoutINS4_7SwizzleILi3ELi4ELi3EEENS4_18smem_ptr_flag_bitsILi32EEENSS_INS5_IJNSA_ILi8EEENSA_ILi32EEEEEENS5_IJS18_SC_EEEEEEEvNS4_8identityENS4_23SM90_TMA_LOAD_MULTICASTES1C_vS1D_EENS_8epilogue10collective6detail29Sm90TmaWarpSpecializedAdapterINS1H_15DefaultEpilogueIfSJ_SJ_NS1G_6thread17LinearCombinationIfLi1EffLNS1L_9ScaleType4KindE0ELNS_15FloatRoundStyleE2EfEENS1_15EpilogueDefaultEEEEEvvEEEEvNT_6ParamsE)
        /*020c*/ 	.short	0x0210
        /*020e*/ 	.short	0x0470


	//----- nvinfo : EIATTR_SW_WAR
	.align		4
.L_43:
        /*0210*/ 	.byte	0x04, 0x36
        /*0212*/ 	.short	(.L_45 - .L_44)
.L_44:
        /*0214*/ 	.word	0x00000008
.L_45:


//--------------------- .nv.callgraph             --------------------------
	.section	.nv.callgraph,"",@"SHT_CUDA_CALLGRAPH"
	.align	4
	.sectionentsize	8
	.align		4
        /*0000*/ 	.word	0x00000000
	.align		4
        /*0004*/ 	.word	0xffffffff
	.align		4
        /*0008*/ 	.word	index@(_ZN7cutlass13device_kernelINS_4gemm6kernel13GemmUniversalIN4cute5tupleIJiiiiEEENS1_10collective13CollectiveMmaINS1_34MainloopSm90TmaGmmaWarpSpecializedILi2ENS5_IJNS4_1CILi4EEENSA_ILi1EEESC_EEENS1_35KernelTmaWarpSpecializedCooperativeEEENS5_IJNSA_ILi256EEENSA_ILi64EEESH_EEEfNS5_IJlSC_lEEEfSJ_NS4_8TiledMMAINS4_8MMA_AtomIJNS4_4SM904GMMA29MMA_64x64x8_F32TF32TF32_SS_TNILNSN_7ScaleInE1ELSP_1EEEEEENS4_6LayoutINS5_IJNSA_ILi2EEESC_SC_EEENS5_IJSC_NSA_ILi0EEESV_EEEEENS5_IJNS4_10UnderscoreESY_SY_EEEEENS4_13SM90_TMA_LOADENS4_14ComposedLayoutINS4_7SwizzleILi3ELi4ELi3EEENS4_18smem_ptr_flag_bitsILi32EEENSS_INS5_IJNSA_ILi8EEENSA_ILi32EEEEEENS5_IJS18_SC_EEEEEEEvNS4_8identityENS4_23SM90_TMA_LOAD_MULTICASTES1C_vS1D_EENS_8epilogue10collective6detail29Sm90TmaWarpSpecializedAdapterINS1H_15DefaultEpilogueIfSJ_SJ_NS1G_6thread17LinearCombinationIfLi1EffLNS1L_9ScaleType4KindE0ELNS_15FloatRoundStyleE2EfEENS1_15EpilogueDefaultEEEEEvvEEEEvNT_6ParamsE)
	.align		4
        /*000c*/ 	.word	index@(__assertfail)
	.align		4
        /*0010*/ 	.word	0x00000000
	.align		4
        /*0014*/ 	.word	0xfffffffe
	.align		4
        /*0018*/ 	.word	0x00000000
	.align		4
        /*001c*/ 	.word	0xfffffffd
	.align		4
        /*0020*/ 	.word	0x00000000
	.align		4
        /*0024*/ 	.word	0xfffffffc


//--------------------- .nv.constant4             --------------------------
	.section	.nv.constant4,"a",@progbits
	.align	8
	.align		8
.nv.constant4:
        /*0000*/ 	.dword	__assertfail
	.align		8
        /*0008*/ 	.dword	__unnamed_1
	.align		8
        /*0010*/ 	.dword	_ZN40_INTERNAL_11484378_4_k_cu_d3497d16_178594cuda3std3__45__cpo5beginE
	.align		8
        /*0018*/ 	.dword	_ZN40_INTERNAL_11484378_4_k_cu_d3497d16_178594cuda3std3__45__cpo3endE
	.align		8
        /*0020*/ 	.dword	_ZN40_INTERNAL_11484378_4_k_cu_d3497d16_178594cuda3std3__45__cpo6cbeginE
	.align		8
        /*0028*/ 	.dword	_ZN40_INTERNAL_11484378_4_k_cu_d3497d16_178594cuda3std3__45__cpo4cendE
	.align		8
        /*0030*/ 	.dword	_ZN40_INTERNAL_11484378_4_k_cu_d3497d16_178594cuda3std3__442_GLOBAL__N__11484378_4_k_cu_d3497d16_178596ignoreE
	.align		8
        /*0038*/ 	.dword	_ZN40_INTERNAL_11484378_4_k_cu_d3497d16_178594cuda3std3__419piecewise_constructE
	.align		8
        /*0040*/ 	.dword	_ZN40_INTERNAL_11484378_4_k_cu_d3497d16_178594cuda3std3__48in_placeE
	.align		8
        /*0048*/ 	.dword	_ZN40_INTERNAL_11484378_4_k_cu_d3497d16_178594cuda3std6ranges3__45__cpo4swapE
	.align		8
        /*0050*/ 	.dword	_ZN40_INTERNAL_11484378_4_k_cu_d3497d16_178594cuda3std6ranges3__45__cpo9iter_moveE
	.align		8
        /*0058*/ 	.dword	_ZN40_INTERNAL_11484378_4_k_cu_d3497d16_178594cute7productE
	.align		8
        /*0060*/ 	.dword	_ZN40_INTERNAL_11484378_4_k_cu_d3497d16_178594cute1_E
	.align		8
        /*0068*/ 	.dword	$str$22
	.align		8
        /*0070*/ 	.dword	$str$23


//--------------------- .text._ZN7cutlass13device_kernelINS_4gemm6kernel13GemmUniversalIN4cute5tupleIJiiiiEEENS1_10collective13CollectiveMmaINS1_34MainloopSm90TmaGmmaWarpSpecializedILi2ENS5_IJNS4_1CILi4EEENSA_ILi1EEESC_EEENS1_35KernelTmaWarpSpecializedCooperativeEEENS5_IJNSA_ILi256EEENSA_ILi64EEESH_EEEfNS5_IJlSC_lEEEfSJ_NS4_8TiledMMAINS4_8MMA_AtomIJNS4_4SM904GMMA29MMA_64x64x8_F32TF32TF32_SS_TNILNSN_7ScaleInE1ELSP_1EEEEEENS4_6LayoutINS5_IJNSA_ILi2EEESC_SC_EEENS5_IJSC_NSA_ILi0EEESV_EEEEENS5_IJNS4_10UnderscoreESY_SY_EEEEENS4_13SM90_TMA_LOADENS4_14ComposedLayoutINS4_7SwizzleILi3ELi4ELi3EEENS4_18smem_ptr_flag_bitsILi32EEENSS_INS5_IJNSA_ILi8EEENSA_ILi32EEEEEENS5_IJS18_SC_EEEEEEEvNS4_8identityENS4_23SM90_TMA_LOAD_MULTICASTES1C_vS1D_EENS_8epilogue10collective6detail29Sm90TmaWarpSpecializedAdapterINS1H_15DefaultEpilogueIfSJ_SJ_NS1G_6thread17LinearCombinationIfLi1EffLNS1L_9ScaleType4KindE0ELNS_15FloatRoundStyleE2EfEENS1_15EpilogueDefaultEEEEEvvEEEEvNT_6ParamsE --------------------------
	.section	.text._ZN7cutlass13device_kernelINS_4gemm6kernel13GemmUniversalIN4cute5tupleIJiiiiEEENS1_10collective13CollectiveMmaINS1_34MainloopSm90TmaGmmaWarpSpecializedILi2ENS5_IJNS4_1CILi4EEENSA_ILi1EEESC_EEENS1_35KernelTmaWarpSpecializedCooperativeEEENS5_IJNSA_ILi256EEENSA_ILi64EEESH_EEEfNS5_IJlSC_lEEEfSJ_NS4_8TiledMMAINS4_8MMA_AtomIJNS4_4SM904GMMA29MMA_64x64x8_F32TF32TF32_SS_TNILNSN_7ScaleInE1ELSP_1EEEEEENS4_6LayoutINS5_IJNSA_ILi2EEESC_SC_EEENS5_IJSC_NSA_ILi0EEESV_EEEEENS5_IJNS4_10UnderscoreESY_SY_EEEEENS4_13SM90_TMA_LOADENS4_14ComposedLayoutINS4_7SwizzleILi3ELi4ELi3EEENS4_18smem_ptr_flag_bitsILi32EEENSS_INS5_IJNSA_ILi8EEENSA_ILi32EEEEEENS5_IJS18_SC_EEEEEEEvNS4_8identityENS4_23SM90_TMA_LOAD_MULTICASTES1C_vS1D_EENS_8epilogue10collective6detail29Sm90TmaWarpSpecializedAdapterINS1H_15DefaultEpilogueIfSJ_SJ_NS1G_6thread17LinearCombinationIfLi1EffLNS1L_9ScaleType4KindE0ELNS_15FloatRoundStyleE2EfEENS1_15EpilogueDefaultEEEEEvvEEEEvNT_6ParamsE,"ax",@progbits
	.align	128
.text._ZN7cutlass13device_kernelINS_4gemm6kernel13GemmUniversalIN4cute5tupleIJiiiiEEENS1_10collective13CollectiveMmaINS1_34MainloopSm90TmaGmmaWarpSpecializedILi2ENS5_IJNS4_1CILi4EEENSA_ILi1EEESC_EEENS1_35KernelTmaWarpSpecializedCooperativeEEENS5_IJNSA_ILi256EEENSA_ILi64EEESH_EEEfNS5_IJlSC_lEEEfSJ_NS4_8TiledMMAINS4_8MMA_AtomIJNS4_4SM904GMMA29MMA_64x64x8_F32TF32TF32_SS_TNILNSN_7ScaleInE1ELSP_1EEEEEENS4_6LayoutINS5_IJNSA_ILi2EEESC_SC_EEENS5_IJSC_NSA_ILi0EEESV_EEEEENS5_IJNS4_10UnderscoreESY_SY_EEEEENS4_13SM90_TMA_LOADENS4_14ComposedLayoutINS4_7SwizzleILi3ELi4ELi3EEENS4_18smem_ptr_flag_bitsILi32EEENSS_INS5_IJNSA_ILi8EEENSA_ILi32EEEEEENS5_IJS18_SC_EEEEEEEvNS4_8identityENS4_23SM90_TMA_LOAD_MULTICASTES1C_vS1D_EENS_8epilogue10collective6detail29Sm90TmaWarpSpecializedAdapterINS1H_15DefaultEpilogueIfSJ_SJ_NS1G_6thread17LinearCombinationIfLi1EffLNS1L_9ScaleType4KindE0ELNS_15FloatRoundStyleE2EfEENS1_15EpilogueDefaultEEEEEvvEEEEvNT_6ParamsE:
        .type           _ZN7cutlass13device_kernelINS_4gemm6kernel13GemmUniversalIN4cute5tupleIJiiiiEEENS1_10collective13CollectiveMmaINS1_34MainloopSm90TmaGmmaWarpSpecializedILi2ENS5_IJNS4_1CILi4EEENSA_ILi1EEESC_EEENS1_35KernelTmaWarpSpecializedCooperativeEEENS5_IJNSA_ILi256EEENSA_ILi64EEESH_EEEfNS5_IJlSC_lEEEfSJ_NS4_8TiledMMAINS4_8MMA_AtomIJNS4_4SM904GMMA29MMA_64x64x8_F32TF32TF32_SS_TNILNSN_7ScaleInE1ELSP_1EEEEEENS4_6LayoutINS5_IJNSA_ILi2EEESC_SC_EEENS5_IJSC_NSA_ILi0EEESV_EEEEENS5_IJNS4_10UnderscoreESY_SY_EEEEENS4_13SM90_TMA_LOADENS4_14ComposedLayoutINS4_7SwizzleILi3ELi4ELi3EEENS4_18smem_ptr_flag_bitsILi32EEENSS_INS5_IJNSA_ILi8EEENSA_ILi32EEEEEENS5_IJS18_SC_EEEEEEEvNS4_8identityENS4_23SM90_TMA_LOAD_MULTICASTES1C_vS1D_EENS_8epilogue10collective6detail29Sm90TmaWarpSpecializedAdapterINS1H_15DefaultEpilogueIfSJ_SJ_NS1G_6thread17LinearCombinationIfLi1EffLNS1L_9ScaleType4KindE0ELNS_15FloatRoundStyleE2EfEENS1_15EpilogueDefaultEEEEEvvEEEEvNT_6ParamsE,@function
        .size           _ZN7cutlass13device_kernelINS_4gemm6kernel13GemmUniversalIN4cute5tupleIJiiiiEEENS1_10collective13CollectiveMmaINS1_34MainloopSm90TmaGmmaWarpSpecializedILi2ENS5_IJNS4_1CILi4EEENSA_ILi1EEESC_EEENS1_35KernelTmaWarpSpecializedCooperativeEEENS5_IJNSA_ILi256EEENSA_ILi64EEESH_EEEfNS5_IJlSC_lEEEfSJ_NS4_8TiledMMAINS4_8MMA_AtomIJNS4_4SM904GMMA29MMA_64x64x8_F32TF32TF32_SS_TNILNSN_7ScaleInE1ELSP_1EEEEEENS4_6LayoutINS5_IJNSA_ILi2EEESC_SC_EEENS5_IJSC_NSA_ILi0EEESV_EEEEENS5_IJNS4_10UnderscoreESY_SY_EEEEENS4_13SM90_TMA_LOADENS4_14ComposedLayoutINS4_7SwizzleILi3ELi4ELi3EEENS4_18smem_ptr_flag_bitsILi32EEENSS_INS5_IJNSA_ILi8EEENSA_ILi32EEEEEENS5_IJS18_SC_EEEEEEEvNS4_8identityENS4_23SM90_TMA_LOAD_MULTICASTES1C_vS1D_EENS_8epilogue10collective6detail29Sm90TmaWarpSpecializedAdapterINS1H_15DefaultEpilogueIfSJ_SJ_NS1G_6thread17LinearCombinationIfLi1EffLNS1L_9ScaleType4KindE0ELNS_15FloatRoundStyleE2EfEENS1_15EpilogueDefaultEEEEEvvEEEEvNT_6ParamsE,(.L_x_191 - _ZN7cutlass13device_kernelINS_4gemm6kernel13GemmUniversalIN4cute5tupleIJiiiiEEENS1_10collective13CollectiveMmaINS1_34MainloopSm90TmaGmmaWarpSpecializedILi2ENS5_IJNS4_1CILi4EEENSA_ILi1EEESC_EEENS1_35KernelTmaWarpSpecializedCooperativeEEENS5_IJNSA_ILi256EEENSA_ILi64EEESH_EEEfNS5_IJlSC_lEEEfSJ_NS4_8TiledMMAINS4_8MMA_AtomIJNS4_4SM904GMMA29MMA_64x64x8_F32TF32TF32_SS_TNILNSN_7ScaleInE1ELSP_1EEEEEENS4_6LayoutINS5_IJNSA_ILi2EEESC_SC_EEENS5_IJSC_NSA_ILi0EEESV_EEEEENS5_IJNS4_10UnderscoreESY_SY_EEEEENS4_13SM90_TMA_LOADENS4_14ComposedLayoutINS4_7SwizzleILi3ELi4ELi3EEENS4_18smem_ptr_flag_bitsILi32EEENSS_INS5_IJNSA_ILi8EEENSA_ILi32EEEEEENS5_IJS18_SC_EEEEEEEvNS4_8identityENS4_23SM90_TMA_LOAD_MULTICASTES1C_vS1D_EENS_8epilogue10collective6detail29Sm90TmaWarpSpecializedAdapterINS1H_15DefaultEpilogueIfSJ_SJ_NS1G_6thread17LinearCombinationIfLi1EffLNS1L_9ScaleType4KindE0ELNS_15FloatRoundStyleE2EfEENS1_15EpilogueDefaultEEEEEvvEEEEvNT_6ParamsE)
        .other          _ZN7cutlass13device_kernelINS_4gemm6kernel13GemmUniversalIN4cute5tupleIJiiiiEEENS1_10collective13CollectiveMmaINS1_34MainloopSm90TmaGmmaWarpSpecializedILi2ENS5_IJNS4_1CILi4EEENSA_ILi1EEESC_EEENS1_35KernelTmaWarpSpecializedCooperativeEEENS5_IJNSA_ILi256EEENSA_ILi64EEESH_EEEfNS5_IJlSC_lEEEfSJ_NS4_8TiledMMAINS4_8MMA_AtomIJNS4_4SM904GMMA29MMA_64x64x8_F32TF32TF32_SS_TNILNSN_7ScaleInE1ELSP_1EEEEEENS4_6LayoutINS5_IJNSA_ILi2EEESC_SC_EEENS5_IJSC_NSA_ILi0EEESV_EEEEENS5_IJNS4_10UnderscoreESY_SY_EEEEENS4_13SM90_TMA_LOADENS4_14ComposedLayoutINS4_7SwizzleILi3ELi4ELi3EEENS4_18smem_ptr_flag_bitsILi32EEENSS_INS5_IJNSA_ILi8EEENSA_ILi32EEEEEENS5_IJS18_SC_EEEEEEEvNS4_8identityENS4_23SM90_TMA_LOAD_MULTICASTES1C_vS1D_EENS_8epilogue10collective6detail29Sm90TmaWarpSpecializedAdapterINS1H_15DefaultEpilogueIfSJ_SJ_NS1G_6thread17LinearCombinationIfLi1EffLNS1L_9ScaleType4KindE0ELNS_15FloatRoundStyleE2EfEENS1_15EpilogueDefaultEEEEEvvEEEEvNT_6ParamsE,@"STO_CUDA_ENTRY STV_DEFAULT"
_ZN7cutlass13device_kernelINS_4gemm6kernel13GemmUniversalIN4cute5tupleIJiiiiEEENS1_10collective13CollectiveMmaINS1_34MainloopSm90TmaGmmaWarpSpecializedILi2ENS5_IJNS4_1CILi4EEENSA_ILi1EEESC_EEENS1_35KernelTmaWarpSpecializedCooperativeEEENS5_IJNSA_ILi256EEENSA_ILi64EEESH_EEEfNS5_IJlSC_lEEEfSJ_NS4_8TiledMMAINS4_8MMA_AtomIJNS4_4SM904GMMA29MMA_64x64x8_F32TF32TF32_SS_TNILNSN_7ScaleInE1ELSP_1EEEEEENS4_6LayoutINS5_IJNSA_ILi2EEESC_SC_EEENS5_IJSC_NSA_ILi0EEESV_EEEEENS5_IJNS4_10UnderscoreESY_SY_EEEEENS4_13SM90_TMA_LOADENS4_14ComposedLayoutINS4_7SwizzleILi3ELi4ELi3EEENS4_18smem_ptr_flag_bitsILi32EEENSS_INS5_IJNSA_ILi8EEENSA_ILi32EEEEEENS5_IJS18_SC_EEEEEEEvNS4_8identityENS4_23SM90_TMA_LOAD_MULTICASTES1C_vS1D_EENS_8epilogue10collective6detail29Sm90TmaWarpSpecializedAdapterINS1H_15DefaultEpilogueIfSJ_SJ_NS1G_6thread17LinearCombinationIfLi1EffLNS1L_9ScaleType4KindE0ELNS_15FloatRoundStyleE2EfEENS1_15EpilogueDefaultEEEEEvvEEEEvNT_6ParamsE:
[----:B------:R-:W0:Y:S01]  /*0000*/  LDC R1, c[0x0][0x28] ;  /* 0x00000a00ff017b82 */ /* 0x000e220000000800 */
[----:B------:R-:W1:Y:S01]  /*0010*/  S2R R98, SR_TID.X ;  /* 0x0000000000627919 */ /* 0x000e620000002100 */
[----:B------:R-:W-:Y:S01]  /*0020*/  ELECT P0, URZ, PT ;  /* 0x00000000003f782f */ /* 0x000fe20003800000 */
[----:B------:R-:W-:Y:S01]  /*0030*/  BSSY B0, `(.L_x_0) ;  /* 0x000000f000007945 */ /* 0x000fe20003800000 */
[--C-:B-1----:R-:W-:Y:S02]  /*0040*/  SHF.R.U32.HI R0, RZ, 0x5, R98.reuse ;  /* 0x00000005ff007819 */ /* 0x102fe40000011662 */
[----:B------:R-:W-:-:S03]  /*0050*/  SHF.R.U32.HI R6, RZ, 0x7, R98 ;  /* 0x00000007ff067819 */ /* 0x000fc60000011662 */
[----:B------:R-:W1:Y:S04]  /*0060*/  SHFL.IDX PT, R3, R0, RZ, 0x1f ;  /* 0x00001fff00037589 */ /* 0x000e6800000e0000 */
[----:B------:R2:W3:Y:S01]  /*0070*/  SHFL.IDX PT, R2, R6, RZ, 0x1f ;  /* 0x00001fff06027589 */ /* 0x0004e200000e0000 */
[----:B-1----:R-:W-:-:S13]  /*0080*/  ISETP.NE.OR P0, PT, R3, RZ, !P0 ;  /* 0x000000ff0300720c */ /* 0x002fda0004705670 */
[----:B0-23--:R-:W-:Y:S05]  /*0090*/  @P0 BRA `(.L_x_1) ;  /* 0x0000000000200947 */ /* 0x00dfea0003800000 */
[----:B------:R-:W-:Y:S02]  /*00a0*/  ULDC.64 UR4, c[0x0][0x198] ;  /* 0x0000660000047ab9 */ /* 0x000fe40000000a00 */
[----:B------:R-:W-:Y:S02]  /*00b0*/  UIADD3 UR6, UP0, UR4, 0xf0, URZ ;  /* 0x000000f004067890 */ /* 0x000fe4000ff1e03f */
[----:B------:R-:W-:Y:S02]  /*00c0*/  UIADD3 UR4, UP1, UR4, 0x1f0, URZ ;  /* 0x000001f004047890 */ /* 0x000fe4000ff3e03f */
[----:B------:R-:W-:Y:S02]  /*00d0*/  UIADD3.X UR7, URZ, UR5, URZ, UP0, !UPT ;  /* 0x000000053f077290 */ /* 0x000fe400087fe43f */
[----:B------:R-:W-:-:S07]  /*00e0*/  UIADD3.X UR5, URZ, UR5, URZ, UP1, !UPT ;  /* 0x000000053f057290 */ /* 0x000fce0008ffe43f */
[----:B------:R0:W-:Y:S02]  /*00f0*/  UTMACCTL.PF [UR6] ;  /* 0x00000000060079b9 */ /* 0x0001e40008040000 */
[----:B------:R0:W-:Y:S02]  /*0100*/  UTMACCTL.PF [UR4] ;  /* 0x00000000040079b9 */ /* 0x0001e40008040000 */
[----:B0-----:R-:W-:Y:S01]  /*0110*/  NOP ;  /* 0x0000000000007918 */ /* 0x001fe20000000000 */
.L_x_1:
[----:B------:R-:W-:Y:S05]  /*0120*/  BSYNC B0 ;  /* 0x0000000000007941 */ /* 0x000fea0003800000 */
.L_x_0:
[----:B------:R-:W0:Y:S01]  /*0130*/  SHFL.IDX PT, R5, R0, RZ, 0x1f ;  /* 0x00001fff00057589 */ /* 0x000e2200000e0000 */
[----:B------:R-:W-:-:S04]  /*0140*/  SHF.R.S32.HI R7, RZ, 0x1f, R98 ;  /* 0x0000001fff077819 */ /* 0x000fc80000011462 */
[----:B------:R-:W-:Y:S02]  /*0150*/  LEA.HI R7, R7, R98, RZ, 0x7 ;  /* 0x0000006207077211 */ /* 0x000fe400078f38ff */
[----:B0-----:R-:W-:-:S13]  /*0160*/  ISETP.NE.AND P0, PT, R5, RZ, PT ;  /* 0x000000ff0500720c */ /* 0x001fda0003f05270 */
[----:B------:R-:W-:Y:S05]  /*0170*/  @P0 BRA `(.L_x_2) ;  /* 0x0000000000480947 */ /* 0x000fea0003800000 */
[----:B------:R-:W0:Y:S01]  /*0180*/  S2UR UR8, SR_CgaCtaId ;  /* 0x00000000000879c3 */ /* 0x000e220000008800 */
[----:B------:R-:W-:Y:S01]  /*0190*/  UMOV UR4, 0x400 ;  /* 0x0000040000047882 */ /* 0x000fe20000000000 */
[----:B------:R-:W-:Y:S01]  /*01a0*/  UMOV UR5, 0x1 ;  /* 0x0000000100057882 */ /* 0x000fe20000000000 */
[----:B------:R-:W-:Y:S01]  /*01b0*/  UMOV UR6, 0x8 ;  /* 0x0000000800067882 */ /* 0x000fe20000000000 */
[----:B------:R-:W-:Y:S01]  /*01c0*/  ELECT P0, URZ, PT ;  /* 0x00000000003f782f */ /* 0x000fe20003800000 */
[----:B------:R-:W-:-:S04]  /*01d0*/  UIADD3 UR6, -UR6, 0x100000, URZ ;  /* 0x0010000006067890 */ /* 0x000fc8000fffe13f */
[----:B------:R-:W-:Y:S02]  /*01e0*/  USHF.L.U32 UR7, UR6, 0xb, URZ ;  /* 0x0000000b06077899 */ /* 0x000fe4000800063f */
[----:B------:R-:W-:Y:S02]  /*01f0*/  USHF.L.U32 UR6, UR6, 0x1, URZ ;  /* 0x0000000106067899 */ /* 0x000fe4000800063f */
[----:B0-----:R-:W-:Y:S02]  /*0200*/  ULEA UR8, UR8, UR4, 0x18 ;  /* 0x0000000408087291 */ /* 0x001fe4000f8ec03f */
[----:B------:R-:W-:-:S04]  /*0210*/  UIADD3 UR4, -UR5, 0x100000, URZ ;  /* 0x0010000005047890 */ /* 0x000fc8000fffe13f */
[----:B------:R-:W-:Y:S02]  /*0220*/  USHF.L.U32 UR5, UR4, 0xb, URZ ;  /* 0x0000000b04057899 */ /* 0x000fe4000800063f */
[----:B------:R-:W-:Y:S01]  /*0230*/  USHF.L.U32 UR4, UR4, 0x1, URZ ;  /* 0x0000000104047899 */ /* 0x000fe2000800063f */
[----:B------:R-:W0:Y:S11]  /*0240*/  FENCE.VIEW.ASYNC.S ;  /* 0x00000000000073c6 */ /* 0x000e360000000000 */
[----:B0-----:R0:W1:Y:S01]  /*0250*/  SYNCS.EXCH.64 URZ, [UR8], UR4 ;  /* 0x00000004083f75b2 */ /* 0x0010620008000100 */
[----:B------:R0:W2:Y:S01]  /*0260*/  SYNCS.EXCH.64 URZ, [UR8+0x10], UR6 ;  /* 0x00001006083f75b2 */ /* 0x0000a20008000100 */
[----:B------:R0:W3:Y:S01]  /*0270*/  SYNCS.EXCH.64 URZ, [UR8+0x8], UR4 ;  /* 0x00000804083f75b2 */ /* 0x0000e20008000100 */
[----:B------:R0:W4:Y:S01]  /*0280*/  SYNCS.EXCH.64 URZ, [UR8+0x18], UR6 ;  /* 0x00001806083f75b2 */ /* 0x0001220008000100 */
[----:B------:R-:W-:Y:S01]  /*0290*/  NOP ;  /* 0x0000000000007918 */ /* 0x000fe20000000000 */
.L_x_2:
[----:B0-----:R-:W0:Y:S01]  /*02a0*/  S2UR UR8, SR_CTAID.X ;  /* 0x00000000000879c3 */ /* 0x001e220000002500 */
[----:B------:R-:W-:Y:S01]  /*02b0*/  LOP3.LUT R7, R7, 0xffffff80, RZ, 0xc0, !PT ;  /* 0xffffff8007077812 */ /* 0x000fe200078ec0ff */
[----:B------:R-:W5:Y:S01]  /*02c0*/  SHFL.IDX PT, R0, R0, RZ, 0x1f ;  /* 0x00001fff00007589 */ /* 0x000f6200000e0000 */
[----:B------:R-:W-:Y:S01]  /*02d0*/  SHF.R.S32.HI R12, RZ, 0x1f, R5 ;  /* 0x0000001fff0c7819 */ /* 0x000fe20000011405 */
[----:B------:R-:W-:Y:S01]  /*02e0*/  ULDC UR4, c[0x0][0x150] ;  /* 0x0000540000047ab9 */ /* 0x000fe20000000800 */
[----:B------:R-:W-:Y:S01]  /*02f0*/  ELECT P0, URZ, PT ;  /* 0x00000000003f782f */ /* 0x000fe20003800000 */
[----:B------:R-:W-:Y:S01]  /*0300*/  IMAD.IADD R8, R98, 0x1, -R7 ;  /* 0x0000000162087824 */ /* 0x000fe200078e0a07 */
[----:B------:R-:W1:Y:S01]  /*0310*/  S2R R4, SR_CTAID.Y ;  /* 0x0000000000047919 */ /* 0x000e620000002600 */
[----:B------:R-:W2:Y:S01]  /*0320*/  LDC R13, c[0x0][0x144] ;  /* 0x00005100ff0d7b82 */ /* 0x000ea20000000800 */
[----:B------:R-:W-:Y:S01]  /*0330*/  LEA.HI R12, R12, R5, RZ, 0x2 ;  /* 0x000000050c0c7211 */ /* 0x000fe200078f10ff */
[----:B------:R-:W-:Y:S01]  /*0340*/  NOP ;  /* 0x0000000000007918 */ /* 0x000fe20000000000 */
[----:B------:R-:W-:Y:S01]  /*0350*/  SHF.R.S32.HI R7, RZ, 0x1f, R8 ;  /* 0x0000001fff077819 */ /* 0x000fe20000011408 */
[----:B------:R-:W-:Y:S01]  /*0360*/  NOP ;  /* 0x0000000000007918 */ /* 0x000fe20000000000 */
[----:B------:R-:W-:Y:S01]  /*0370*/  LOP3.LUT R12, R12, 0x3ffffffc, RZ, 0xc0, !PT ;  /* 0x3ffffffc0c0c7812 */ /* 0x000fe200078ec0ff */
[----:B------:R-:W-:Y:S01]  /*0380*/  IMAD.MOV.U32 R22, RZ, RZ, 0x1 ;  /* 0x00000001ff167424 */ /* 0x000fe200078e00ff */
[----:B------:R-:W-:Y:S01]  /*0390*/  LEA.HI R7, R7, R8, RZ, 0x3 ;  /* 0x0000000807077211 */ /* 0x000fe200078f18ff */
[----:B------:R-:W3:Y:S01]  /*03a0*/  LDC R14, c[0x0][0x140] ;  /* 0x00005000ff0e7b82 */ /* 0x000ee20000000800 */
[----:B------:R-:W-:-:S02]  /*03b0*/  ISETP.NE.AND P3, PT, R2, RZ, PT ;  /* 0x000000ff0200720c */ /* 0x000fc40003f65270 */
[--C-:B------:R-:W-:Y:S02]  /*03c0*/  SHF.R.S32.HI R9, RZ, 0x3, R7.reuse ;  /* 0x00000003ff097819 */ /* 0x100fe40000011407 */
[----:B------:R-:W-:Y:S02]  /*03d0*/  SHF.R.S32.HI R10, RZ, 0x1f, R7 ;  /* 0x0000001fff0a7819 */ /* 0x000fe40000011407 */
[----:B0-----:R-:W-:Y:S02]  /*03e0*/  I2FP.F32.U32 R7, UR8 ;  /* 0x0000000800077c45 */ /* 0x001fe40008201000 */
[----:B------:R-:W-:Y:S02]  /*03f0*/  LEA.HI R10, R10, R9, RZ, 0x2 ;  /* 0x000000090a0a7211 */ /* 0x000fe400078f10ff */
[----:B-----5:R-:W-:Y:S01]  /*0400*/  ISETP.NE.OR P0, PT, R0, RZ, !P0 ;  /* 0x000000ff0000720c */ /* 0x020fe20004705670 */
[----:B------:R-:W-:Y:S01]  /*0410*/  FMUL R11, R7, UR4 ;  /* 0x00000004070b7c20 */ /* 0x000fe20008400000 */
[----:B------:R-:W-:Y:S01]  /*0420*/  LOP3.LUT R10, R10, 0xfffffffc, RZ, 0xc0, !PT ;  /* 0xfffffffc0a0a7812 */ /* 0x000fe200078ec0ff */
[----:B------:R-:W-:Y:S01]  /*0430*/  IMAD.IADD R7, R5, 0x1, -R12 ;  /* 0x0000000105077824 */ /* 0x000fe200078e0a0c */
[----:B------:R-:W-:-:S03]  /*0440*/  ULDC UR4, c[0x0][0x154] ;  /* 0x0000550000047ab9 */ /* 0x000fc60000000800 */
[----:B------:R-:W0:Y:S01]  /*0450*/  F2I.U32.TRUNC.NTZ R11, R11 ;  /* 0x0000000b000b7305 */ /* 0x000e22000020f000 */
[----:B------:R-:W-:Y:S02]  /*0460*/  IMAD.IADD R10, R9, 0x1, -R10 ;  /* 0x00000001090a7824 */ /* 0x000fe400078e0a0a */
[----:B------:R-:W5:Y:S02]  /*0470*/  LDC R9, c[0x0][0x148] ;  /* 0x00005200ff097b82 */ /* 0x000f640000000800 */
[----:B------:R-:W-:Y:S01]  /*0480*/  IMAD R10, R7, 0x4, R10 ;  /* 0x00000004070a7824 */ /* 0x000fe200078e020a */
[----:B------:R-:W-:Y:S01]  /*0490*/  VOTEU.ALL UP0, P0 ;  /* 0x00000000003f7886 */ /* 0x000fe20000000000 */
[----:B---3--:R-:W-:Y:S01]  /*04a0*/  ISETP.EQ.U32.AND P2, PT, R14, 0x1, PT ;  /* 0x000000010e00780c */ /* 0x008fe20003f42070 */
[----:B------:R-:W-:Y:S01]  /*04b0*/  VOTEU.ALL UP1, P0 ;  /* 0x00000000003f7886 */ /* 0x000fe20000020000 */
[----:B------:R-:W-:Y:S01]  /*04c0*/  IMAD.SHL.U32 R19, R10, 0x4, RZ ;  /* 0x000000040a137824 */ /* 0x000fe200078e00ff */
[----:B------:R-:W-:Y:S01]  /*04d0*/  SHF.R.S32.HI R7, RZ, 0x1f, R10 ;  /* 0x0000001fff077819 */ /* 0x000fe2000001140a */
[----:B------:R-:W3:Y:S01]  /*04e0*/  @!UP0 S2UR UR7, SR_CgaCtaId ;  /* 0x00000000000789c3 */ /* 0x000ee20000008800 */
[----:B------:R-:W-:-:S02]  /*04f0*/  @!UP0 UMOV UR6, 0x400 ;  /* 0x0000040000068882 */ /* 0x000fc40000000000 */
[----:B------:R-:W-:Y:S01]  /*0500*/  LEA.HI R0, R7, R10, RZ, 0x2 ;  /* 0x0000000a07007211 */ /* 0x000fe200078f10ff */
[----:B0-----:R-:W-:Y:S01]  /*0510*/  IMAD.MOV R12, RZ, RZ, -R11 ;  /* 0x000000ffff0c7224 */ /* 0x001fe200078e0a0b */
[----:B------:R-:W-:Y:S02]  /*0520*/  LOP3.LUT R19, R10, 0xc, R19, 0x78, !PT ;  /* 0x0000000c0a137812 */ /* 0x000fe400078e7813 */
[----:B------:R-:W-:Y:S01]  /*0530*/  LOP3.LUT R11, R0, 0xfffffffc, RZ, 0xc0, !PT ;  /* 0xfffffffc000b7812 */ /* 0x000fe200078ec0ff */
[----:B--2---:R-:W-:Y:S01]  /*0540*/  IMAD R7, R13, R12, UR8 ;  /* 0x000000080d077e24 */ /* 0x004fe2000f8e020c */
[----:B-1----:R-:W-:Y:S02]  /*0550*/  I2FP.F32.U32 R13, R4 ;  /* 0x00000004000d7245 */ /* 0x002fe40000201000 */
[----:B------:R-:W-:Y:S01]  /*0560*/  SHF.R.S32.HI R0, RZ, 0x1f, R3 ;  /* 0x0000001fff007819 */ /* 0x000fe20000011403 */
[----:B------:R-:W-:Y:S02]  /*0570*/  IMAD.IADD R12, R10, 0x1, -R11 ;  /* 0x000000010a0c7824 */ /* 0x000fe400078e0a0b */
[----:B------:R-:W-:Y:S01]  /*0580*/  FMUL R13, R13, UR4 ;  /* 0x000000040d0d7c20 */ /* 0x000fe20008400000 */
[----:B------:R-:W-:Y:S01]  /*0590*/  LEA.HI R0, R0, R3, RZ, 0x2 ;  /* 0x0000000300007211 */ /* 0x000fe200078f10ff */
[----:B------:R-:W-:Y:S01]  /*05a0*/  UMOV UR4, 0x20 ;  /* 0x0000002000047882 */ /* 0x000fe20000000000 */
[----:B------:R-:W-:Y:S01]  /*05b0*/  ISETP.NE.AND P4, PT, R12, R7, PT ;  /* 0x000000070c00720c */ /* 0x000fe20003f85270 */
[----:B------:R-:W-:-:S04]  /*05c0*/  @!UP0 UIADD3 UR4, -UR4, 0x100000, URZ ;  /* 0x0010000004048890 */ /* 0x000fc8000fffe13f */
[----:B------:R-:W-:Y:S02]  /*05d0*/  @!UP0 USHF.L.U32 UR5, UR4, 0xb, URZ ;  /* 0x0000000b04058899 */ /* 0x000fe4000800063f */
[----:B------:R-:W-:Y:S01]  /*05e0*/  @!UP0 USHF.L.U32 UR4, UR4, 0x1, URZ ;  /* 0x0000000104048899 */ /* 0x000fe2000800063f */
[----:B------:R-:W-:Y:S01]  /*05f0*/  LOP3.LUT R0, R0, 0xfffffffc, RZ, 0xc0, !PT ;  /* 0xfffffffc00007812 */ /* 0x000fe200078ec0ff */
[----:B------:R-:W0:Y:S04]  /*0600*/  F2I.U32.TRUNC.NTZ R13, R13 ;  /* 0x0000000d000d7305 */ /* 0x000e28000020f000 */
[----:B------:R-:W-:Y:S01]  /*0610*/  IMAD.IADD R3, R3, 0x1, -R0 ;  /* 0x0000000103037824 */ /* 0x000fe200078e0a00 */
[----:B---3--:R-:W-:Y:S01]  /*0620*/  @!UP0 ULEA UR6, UR7, UR6, 0x18 ;  /* 0x0000000607068291 */ /* 0x008fe2000f8ec03f */
[----:B------:R-:W-:Y:S01]  /*0630*/  VOTEU.ALL UP0, P0 ;  /* 0x00000000003f7886 */ /* 0x000fe20000000000 */
[----:B------:R-:W-:Y:S01]  /*0640*/  LOP3.LUT P0, RZ, R8, 0x7, RZ, 0xc0, !PT ;  /* 0x0000000708ff7812 */ /* 0x000fe2000780c0ff */
[----:B------:R-:W-:Y:S01]  /*0650*/  VIADD R8, R2, 0xffffffff ;  /* 0xffffffff02087836 */ /* 0x000fe20000000000 */
[----:B------:R-:W-:-:S02]  /*0660*/  @P4 SHF.R.S32.HI R0, RZ, 0x1f, R19 ;  /* 0x0000001fff004819 */ /* 0x000fc40000011413 */
[----:B------:R-:W-:Y:S02]  /*0670*/  ISETP.NE.AND P1, PT, R3, 0x3, PT ;  /* 0x000000030300780c */ /* 0x000fe40003f25270 */
[----:B------:R-:W-:Y:S02]  /*0680*/  @P4 LEA.HI R0, R0, R19, RZ, 0x2 ;  /* 0x0000001300004211 */ /* 0x000fe400078f10ff */
[----:B0-----:R-:W-:Y:S01]  /*0690*/  IADD3 R24, -R13, RZ, RZ ;  /* 0x000000ff0d187210 */ /* 0x001fe20007ffe1ff */
[----:B------:R-:W0:Y:S02]  /*06a0*/  FENCE.VIEW.ASYNC.S ;  /* 0x00000000000073c6 */ /* 0x000e240000000000 */
[----:B0-----:R0:W1:Y:S01]  /*06b0*/  @!UP0 SYNCS.EXCH.64 URZ, [UR6+0x30], UR4 ;  /* 0x00003004063f85b2 */ /* 0x0010620008000100 */
[----:B------:R-:W-:Y:S02]  /*06c0*/  @P4 SHF.R.S32.HI R0, RZ, 0x2, R0 ;  /* 0x00000002ff004819 */ /* 0x000fe40000011400 */
[----:B------:R-:W-:Y:S01]  /*06d0*/  ISETP.EQ.OR P1, PT, R3, RZ, !P1 ;  /* 0x000000ff0300720c */ /* 0x000fe20004f22670 */
[----:B-----5:R-:W-:Y:S01]  /*06e0*/  IMAD R11, R9, R24, R4 ;  /* 0x00000018090b7224 */ /* 0x020fe200078e0204 */
[----:B------:R-:W-:-:S02]  /*06f0*/  ISETP.LT.U32.AND P0, PT, R19, 0x4, !P0 ;  /* 0x000000041300780c */ /* 0x000fc40004701070 */
[----:B------:R-:W-:Y:S02]  /*0700*/  ISETP.EQ.AND P1, PT, R2, RZ, P1 ;  /* 0x000000ff0200720c */ /* 0x000fe40000f22270 */
[----:B------:R-:W-:Y:S02]  /*0710*/  @P4 ISETP.NE.AND P5, PT, R0, R11, PT ;  /* 0x0000000b0000420c */ /* 0x000fe40003fa5270 */
[----:B------:R-:W-:Y:S02]  /*0720*/  ISETP.GE.U32.AND P6, PT, R8, 0x2, PT ;  /* 0x000000020800780c */ /* 0x000fe40003fc6070 */
[----:B------:R-:W-:Y:S02]  /*0730*/  SEL R11, RZ, 0x1, !P0 ;  /* 0x00000001ff0b7807 */ /* 0x000fe40004000000 */
[----:B------:R-:W-:Y:S01]  /*0740*/  @P4 SEL R22, RZ, 0x1, P5 ;  /* 0x00000001ff164807 */ /* 0x000fe20002800000 */
[----:B------:R0:W2:Y:S01]  /*0750*/  @!UP1 SYNCS.EXCH.64 URZ, [UR6+0x38], UR4 ;  /* 0x00003804063f95b2 */ /* 0x0000a20008000100 */
[----:B------:R-:W-:Y:S01]  /*0760*/  SEL R18, RZ, 0x1, !P1 ;  /* 0x00000001ff127807 */ /* 0x000fe20004800000 */
[----:B------:R-:W-:Y:S01]  /*0770*/  NOP ;  /* 0x0000000000007918 */ /* 0x000fe20000000000 */
[----:B------:R-:W-:-:S02]  /*0780*/  LOP3.LUT R22, R22, R11, RZ, 0xc0, !PT ;  /* 0x0000000b16167212 */ /* 0x000fc400078ec0ff */
[----:B------:R-:W-:Y:S02]  /*0790*/  LOP3.LUT R0, R98, 0x7f, RZ, 0xc0, !PT ;  /* 0x0000007f62007812 */ /* 0x000fe400078ec0ff */
[----:B------:R-:W-:Y:S01]  /*07a0*/  SEL R18, R18, 0x2, P6 ;  /* 0x0000000212127807 */ /* 0x000fe20003000000 */
[----:B01----:R-:W-:Y:S06]  /*07b0*/  @!P2 BRA `(.L_x_3) ;  /* 0x000000000008a947 */ /* 0x003fec0003800000 */
[----:B--2-4-:R-:W-:Y:S01]  /*07c0*/  UCGABAR_ARV ;  /* 0x00000000000079c7 */ /* 0x014fe20008000000 */
[----:B------:R-:W-:Y:S05]  /*07d0*/  BRA `(.L_x_4) ;  /* 0x0000000000047947 */ /* 0x000fea0003800000 */
.L_x_3:
[----:B--2-4-:R-:W-:Y:S01]  /*07e0*/  NOP ;  /* 0x0000000000007918 */ /* 0x014fe20000000000 */
.L_x_4:
[----:B------:R-:W0:Y:S01]  /*07f0*/  LDC R2, c[0x0][0x65c] ;  /* 0x00019700ff027b82 */ /* 0x000e220000000800 */
[----:B------:R-:W-:Y:S01]  /*0800*/  LOP3.LUT R5, R5, 0xfffff7ff, RZ, 0xc0, !PT ;  /* 0xfffff7ff05057812 */ /* 0x000fe200078ec0ff */
[----:B------:R-:W-:Y:S02]  /*0810*/  IMAD.U32 R10, RZ, RZ, UR8 ;  /* 0x00000008ff0a7e24 */ /* 0x000fe4000f8e00ff */
[----:B------:R-:W-:Y:S01]  /*0820*/  IMAD.MOV.U32 R11, RZ, RZ, RZ ;  /* 0x000000ffff0b7224 */ /* 0x000fe200078e00ff */
[----:B0-----:R-:W-:-:S13]  /*0830*/  ISETP.NE.AND P1, PT, R2, 0x1, PT ;  /* 0x000000010200780c */ /* 0x001fda0003f25270 */
[----:B------:R-:W0:Y:S01]  /*0840*/  @P1 LDC R17, c[0x0][0x10] ;  /* 0x00000400ff111b82 */ /* 0x000e220000000800 */
[----:B------:R-:W-:Y:S01]  /*0850*/  @P1 LOP3.LUT R5, R5, 0x800, RZ, 0xfc, !PT ;  /* 0x0000080005051812 */ /* 0x000fe200078efcff */
[----:B------:R-:W-:Y:S02]  /*0860*/  @P1 IMAD.MOV.U32 R5, RZ, RZ, RZ ;  /* 0x000000ffff051224 */ /* 0x000fe400078e00ff */
[----:B------:R-:W-:-:S04]  /*0870*/  @P1 IMAD.MOV.U32 R15, RZ, RZ, RZ ;  /* 0x000000ffff0f1224 */ /* 0x000fc800078e00ff */
[----:B------:R-:W1:Y:S01]  /*0880*/  @!P1 LDC R13, c[0x0][0xc] ;  /* 0x00000300ff0d9b82 */ /* 0x000e620000000800 */
[----:B------:R-:W-:Y:S01]  /*0890*/  ULDC UR4, c[0x0][0xc] ;  /* 0x0000030000047ab9 */ /* 0x000fe20000000800 */
[----:B------:R-:W-:Y:S01]  /*08a0*/  ULDC UR5, c[0x0][0x10] ;  /* 0x0000040000057ab9 */ /* 0x000fe20000000800 */
[----:B------:R-:W-:Y:S01]  /*08b0*/  ULDC UR6, c[0x0][0x14] ;  /* 0x0000050000067ab9 */ /* 0x000fe20000000800 */
[----:B------:R-:W-:-:S04]  /*08c0*/  UIMAD.WIDE.U32 UR4, UR4, UR5, URZ ;  /* 0x00000005040472a5 */ /* 0x000fc8000f8e003f */
[----:B------:R-:W-:Y:S02]  /*08d0*/  UIMAD.WIDE.U32 UR38, UR4, UR6, URZ ;  /* 0x00000006042672a5 */ /* 0x000fe4000f8e003f */
[----:B------:R-:W-:-:S04]  /*08e0*/  UIMAD UR41, UR5, UR6, URZ ;  /* 0x00000006052972a4 */ /* 0x000fc8000f8e023f */
[----:B------:R-:W-:Y:S01]  /*08f0*/  UIADD3 UR41, UR39, UR41, URZ ;  /* 0x0000002927297290 */ /* 0x000fe2000fffe03f */
[----:B0-----:R-:W-:-:S04]  /*0900*/  @P1 IMAD.WIDE.U32 R16, R17, UR8, R4 ;  /* 0x0000000811101c25 */ /* 0x001fc8000f8e0004 */
[----:B------:R-:W-:Y:S02]  /*0910*/  @P1 IMAD.IADD R17, R17, 0x1, R15 ;  /* 0x0000000111111824 */ /* 0x000fe400078e020f */
[----:B-1----:R-:W-:-:S04]  /*0920*/  @!P1 IMAD.WIDE.U32 R10, R4, R13, R10 ;  /* 0x0000000d040a9225 */ /* 0x002fc800078e000a */
[----:B------:R-:W-:Y:S01]  /*0930*/  @!P1 IMAD.MOV.U32 R17, RZ, RZ, R11 ;  /* 0x000000ffff119224 */ /* 0x000fe200078e000b */
[----:B------:R-:W-:Y:S01]  /*0940*/  @!P1 MOV R16, R10 ;  /* 0x0000000a00109202 */ /* 0x000fe20000000f00 */
[----:B------:R-:W-:Y:S06]  /*0950*/  @!P2 BRA `(.L_x_5) ;  /* 0x00000000000ca947 */ /* 0x000fec0003800000 */
[----:B------:R-:W-:Y:S01]  /*0960*/  UCGABAR_WAIT ;  /* 0x0000000000007dc7 */ /* 0x000fe20008000000 */
[----:B------:R-:W-:Y:S01]  /*0970*/  CCTL.IVALL ;  /* 0x00000000ff00798f */ /* 0x000fe20002000000 */
[----:B------:R-:W-:Y:S05]  /*0980*/  BRA `(.L_x_6) ;  /* 0x0000000000047947 */ /* 0x000fea0003800000 */
.L_x_5:
[----:B------:R-:W-:Y:S06]  /*0990*/  BAR.SYNC.DEFER_BLOCKING 0x0 ;  /* 0x0000000000007b1d */ /* 0x000fec0000010000 */
.L_x_6:
[----:B------:R-:W-:Y:S05]  /*09a0*/  @!P3 BRA `(.L_x_7) ;  /* 0x00000064006cb947 */ /* 0x000fea0003800000 */
[----:B------:R-:W-:-:S13]  /*09b0*/  ISETP.GT.U32.AND P0, PT, R8, 0x1, PT ;  /* 0x000000010800780c */ /* 0x000fda0003f04070 */
[----:B------:R-:W-:Y:S05]  /*09c0*/  @P0 EXIT ;  /* 0x000000000000094d */ /* 0x000fea0003800000 */
[----:B------:R-:W-:Y:S01]  /*09d0*/  ULDC.64 UR4, c[0x0][0x650] ;  /* 0x0001940000047ab9 */ /* 0x000fe20000000a00 */
[----:B------:R-:W-:Y:S01]  /*09e0*/  PRMT R3, RZ, 0x7610, R3 ;  /* 0x00007610ff037816 */ /* 0x000fe20000000003 */
[----:B------:R-:W-:Y:S01]  /*09f0*/  IMAD.MOV.U32 R115, RZ, RZ, -0x1 ;  /* 0xffffffffff737424 */ /* 0x000fe200078e00ff */
[----:B------:R-:W-:Y:S01]  /*0a00*/  ISETP.GE.U32.AND P0, PT, R16, UR4, PT ;  /* 0x0000000410007c0c */ /* 0x000fe2000bf06070 */
[----:B------:R-:W-:Y:S02]  /*0a10*/  IMAD.MOV.U32 R103, RZ, RZ, -0x1 ;  /* 0xffffffffff677424 */ /* 0x000fe400078e00ff */
[----:B------:R-:W-:Y:S01]  /*0a20*/  IMAD.MOV.U32 R23, RZ, RZ, -0x1 ;  /* 0xffffffffff177424 */ /* 0x000fe200078e00ff */
[----:B------:R-:W-:-:S13]  /*0a30*/  ISETP.GE.U32.AND.EX P0, PT, R17, UR5, PT, P0 ;  /* 0x0000000511007c0c */ /* 0x000fda000bf06100 */
[----:B------:R-:W-:Y:S05]  /*0a40*/  @P0 BRA `(.L_x_8) ;  /* 0x00000004002c0947 */ /* 0x000fea0003800000 */
[----:B------:R-:W0:Y:S01]  /*0a50*/  LDC.64 R26, c[0x0][0x628] ;  /* 0x00018a00ff1a7b82 */ /* 0x000e220000000a00 */
[----:B------:R-:W-:Y:S02]  /*0a60*/  IMAD.MOV.U32 R10, RZ, RZ, R16 ;  /* 0x000000ffff0a7224 */ /* 0x000fe400078e0010 */
[----:B------:R-:W-:-:S05]  /*0a70*/  IMAD.MOV.U32 R11, RZ, RZ, R17 ;  /* 0x000000ffff0b7224 */ /* 0x000fca00078e0011 */
[----:B------:R-:W1:Y:S08]  /*0a80*/  LDC R8, c[0x0][0x630] ;  /* 0x00018c00ff087b82 */ /* 0x000e700000000800 */
[----:B------:R-:W2:Y:S01]  /*0a90*/  LDC.64 R28, c[0x0][0x620] ;  /* 0x00018800ff1c7b82 */ /* 0x000ea20000000a00 */
[----:B0-----:R-:W-:-:S04]  /*0aa0*/  ISETP.NE.U32.AND P0, PT, R26, RZ, PT ;  /* 0x000000ff1a00720c */ /* 0x001fc80003f05070 */
[----:B------:R-:W-:-:S13]  /*0ab0*/  ISETP.NE.AND.EX P0, PT, R27, RZ, PT, P0 ;  /* 0x000000ff1b00720c */ /* 0x000fda0003f05300 */
[----:B-12---:R-:W-:Y:S05]  /*0ac0*/  @!P0 BRA `(.L_x_9) ;  /* 0x0000000000288947 */ /* 0x006fea0003800000 */
[----:B------:R-:W0:Y:S02]  /*0ad0*/  LDC R3, c[0x0][0x634] ;  /* 0x00018d00ff037b82 */ /* 0x000e240000000800 */
[----:B0-----:R-:W-:-:S05]  /*0ae0*/  IADD3 R3, P0, R16, R3, RZ ;  /* 0x0000000310037210 */ /* 0x001fca0007f1e0ff */
[----:B------:R-:W-:-:S04]  /*0af0*/  IMAD.X R21, RZ, RZ, R17, P0 ;  /* 0x000000ffff157224 */ /* 0x000fc800000e0611 */
[----:B------:R-:W-:-:S04]  /*0b00*/  IMAD.WIDE.U32 R10, R21, R26, RZ ;  /* 0x0000001a150a7225 */ /* 0x000fc800078e00ff */
[----:B------:R-:W-:-:S04]  /*0b10*/  IMAD.WIDE.U32 R12, P0, R3, R27, R10 ;  /* 0x0000001b030c7225 */ /* 0x000fc8000780000a */
[----:B------:R-:W-:Y:S01]  /*0b20*/  IMAD.WIDE.U32 R10, R3, R26, RZ ;  /* 0x0000001a030a7225 */ /* 0x000fe200078e00ff */
[----:B------:R-:W-:-:S03]  /*0b30*/  IADD3.X R15, RZ, RZ, RZ, P0, !PT ;  /* 0x000000ffff0f7210 */ /* 0x000fc600007fe4ff */
[----:B------:R-:W-:Y:S01]  /*0b40*/  IMAD.MOV.U32 R14, RZ, RZ, R13 ;  /* 0x000000ffff0e7224 */ /* 0x000fe200078e000d */
[----:B------:R-:W-:-:S05]  /*0b50*/  IADD3 RZ, P0, R11, R12, RZ ;  /* 0x0000000c0bff7210 */ /* 0x000fca0007f1e0ff */
[----:B------:R-:W-:-:S08]  /*0b60*/  IMAD.WIDE.U32.X R10, R21, R27, R14, P0 ;  /* 0x0000001b150a7225 */ /* 0x000fd000000e040e */
.L_x_9:
[----:B------:R-:W0:Y:S01]  /*0b70*/  LDC.64 R32, c[0x0][0x640] ;  /* 0x00019000ff207b82 */ /* 0x000e220000000a00 */
[--C-:B------:R-:W-:Y:S01]  /*0b80*/  SHF.R.U64 R27, R10, R8, R11.reuse ;  /* 0x000000080a1b7219 */ /* 0x100fe2000000120b */
[----:B------:R-:W-:Y:S01]  /*0b90*/  IMAD R24, R9, R24, R4 ;  /* 0x0000001809187224 */ /* 0x000fe200078e0204 */
[----:B------:R-:W-:Y:S01]  /*0ba0*/  SHF.R.U32.HI R3, RZ, R8, R11 ;  /* 0x00000008ff037219 */ /* 0x000fe2000001160b */
[----:B------:R-:W-:Y:S01]  /*0bb0*/  IMAD.MOV.U32 R23, RZ, RZ, 0x1 ;  /* 0x00000001ff177424 */ /* 0x000fe200078e00ff */
[----:B------:R-:W-:-:S03]  /*0bc0*/  IADD3 R5, P0, RZ, -R27, RZ ;  /* 0x8000001bff057210 */ /* 0x000fc60007f1e0ff */
[----:B------:R-:W1:Y:S02]  /*0bd0*/  LDC R12, c[0x0][0x618] ;  /* 0x00018600ff0c7b82 */ /* 0x000e640000000800 */
[----:B------:R-:W-:Y:S02]  /*0be0*/  IMAD.X R3, RZ, RZ, ~R3, P0 ;  /* 0x000000ffff037224 */ /* 0x000fe400000e0e03 */
[----:B------:R-:W-:-:S04]  /*0bf0*/  IMAD.WIDE.U32 R10, R5, R28, R16 ;  /* 0x0000001c050a7225 */ /* 0x000fc800078e0010 */
[----:B------:R-:W2:Y:S01]  /*0c00*/  LDC R20, c[0x0][0x608] ;  /* 0x00018200ff147b82 */ /* 0x000ea20000000800 */
[----:B------:R-:W-:Y:S02]  /*0c10*/  IMAD R8, R3, R28, RZ ;  /* 0x0000001c03087224 */ /* 0x000fe400078e02ff */
[----:B------:R-:W-:Y:S02]  /*0c20*/  IMAD.MOV.U32 R3, RZ, RZ, -0x1 ;  /* 0xffffffffff037424 */ /* 0x000fe400078e00ff */
[----:B------:R-:W-:-:S03]  /*0c30*/  IMAD R5, R5, R29, R8 ;  /* 0x0000001d05057224 */ /* 0x000fc600078e0208 */
[----:B------:R-:W3:Y:S01]  /*0c40*/  LDC R30, c[0x0][0x658] ;  /* 0x00019600ff1e7b82 */ /* 0x000ee20000000800 */
[----:B------:R-:W-:Y:S01]  /*0c50*/  IMAD.IADD R5, R11, 0x1, R5 ;  /* 0x000000010b057824 */ /* 0x000fe200078e0205 */
[----:B0-----:R-:W-:-:S04]  /*0c60*/  ISETP.NE.U32.AND P0, PT, R32, RZ, PT ;  /* 0x000000ff2000720c */ /* 0x001fc80003f05070 */
[----:B------:R-:W-:Y:S02]  /*0c70*/  ISETP.NE.AND.EX P0, PT, R33, RZ, PT, P0 ;  /* 0x000000ff2100720c */ /* 0x000fe40003f05300 */
[----:B------:R-:W0:Y:S01]  /*0c80*/  LDC R26, c[0x0][0x600] ;  /* 0x00018000ff1a7b82 */ /* 0x000e220000000800 */
[-CC-:B-1----:R-:W-:Y:S02]  /*0c90*/  SHF.R.U64 R14, R10, R12.reuse, R5.reuse ;  /* 0x0000000c0a0e7219 */ /* 0x182fe40000001205 */
[----:B------:R-:W-:-:S05]  /*0ca0*/  SHF.R.U32.HI R5, RZ, R12, R5 ;  /* 0x0000000cff057219 */ /* 0x000fca0000011605 */
[----:B------:R-:W1:Y:S01]  /*0cb0*/  LDC R15, c[0x0][0x648] ;  /* 0x00019200ff0f7b82 */ /* 0x000e620000000800 */
[-CC-:B--2---:R-:W-:Y:S02]  /*0cc0*/  SHF.R.U64 R29, R14, R20.reuse, R5.reuse ;  /* 0x000000140e1d7219 */ /* 0x184fe40000001205 */
[----:B------:R-:W-:-:S05]  /*0cd0*/  SHF.R.U32.HI R5, RZ, R20, R5 ;  /* 0x00000014ff057219 */ /* 0x000fca0000011605 */
[----:B------:R-:W2:Y:S01]  /*0ce0*/  LDC R21, c[0x0][0x638] ;  /* 0x00018e00ff157b82 */ /* 0x000ea20000000800 */
[-CC-:B---3--:R-:W-:Y:S02]  /*0cf0*/  SHF.R.U64 R20, R29, R30.reuse, R5.reuse ;  /* 0x0000001e1d147219 */ /* 0x188fe40000001205 */
[-C--:B------:R-:W-:Y:S02]  /*0d00*/  SHF.L.U32 R3, R3, R30.reuse, RZ ;  /* 0x0000001e03037219 */ /* 0x080fe400000006ff */
[----:B------:R-:W-:Y:S01]  /*0d10*/  SHF.R.U32.HI R5, RZ, R30, R5 ;  /* 0x0000001eff057219 */ /* 0x000fe20000011605 */
[----:B------:R-:W-:Y:S01]  /*0d20*/  IMAD.MOV.U32 R4, RZ, RZ, R20 ;  /* 0x000000ffff047224 */ /* 0x000fe200078e0014 */
[----:B------:R-:W-:Y:S01]  /*0d30*/  LOP3.LUT R12, RZ, R3, RZ, 0x33, !PT ;  /* 0x00000003ff0c7212 */ /* 0x000fe200078e33ff */
[----:B------:R-:W3:Y:S01]  /*0d40*/  LDC R25, c[0x0][0x610] ;  /* 0x00018400ff197b82 */ /* 0x000ee20000000800 */
[----:B------:R-:W-:Y:S05]  /*0d50*/  @!P0 BRA `(.L_x_10) ;  /* 0x0000000000288947 */ /* 0x000fea0003800000 */
[----:B------:R-:W4:Y:S02]  /*0d60*/  LDC R3, c[0x0][0x64c] ;  /* 0x00019300ff037b82 */ /* 0x000f240000000800 */
[----:B----4-:R-:W-:-:S05]  /*0d70*/  IADD3 R3, P0, R20, R3, RZ ;  /* 0x0000000314037210 */ /* 0x010fca0007f1e0ff */
        /* <DEDUP_REMOVED lines=8> */
.L_x_10:
[----:B-1----:R-:W-:Y:S01]  /*0e00*/  SHF.R.U64 R4, R4, R15, R5 ;  /* 0x0000000f04047219 */ /* 0x002fe20000001205 */
[----:B0-----:R-:W-:Y:S01]  /*0e10*/  VIADD R5, R26, 0xffffffff ;  /* 0xffffffff1a057836 */ /* 0x001fe20000000000 */
[----:B------:R-:W-:Y:S01]  /*0e20*/  SHF.L.U32 R3, R23, R30, RZ ;  /* 0x0000001e17037219 */ /* 0x000fe200000006ff */
[----:B------:R-:W-:Y:S01]  /*0e30*/  IMAD.MOV.U32 R23, RZ, RZ, R27 ;  /* 0x000000ffff177224 */ /* 0x000fe200078e001b */
[----:B------:R-:W-:Y:S01]  /*0e40*/  LOP3.LUT R12, R29, R12, RZ, 0xc0, !PT ;  /* 0x0000000c1d0c7212 */ /* 0x000fe200078ec0ff */
[----:B------:R-:W-:Y:S01]  /*0e50*/  IMAD.MOV R8, RZ, RZ, -R4 ;  /* 0x000000ffff087224 */ /* 0x000fe200078e0a04 */
[----:B------:R-:W-:-:S03]  /*0e60*/  SEL R7, R7, R24, !P1 ;  /* 0x0000001807077207 */ /* 0x000fc60004800000 */
[----:B------:R-:W-:Y:S01]  /*0e70*/  IMAD R12, R3, R4, R12 ;  /* 0x00000004030c7224 */ /* 0x000fe200078e020c */
[----:B------:R-:W-:Y:S01]  /*0e80*/  LOP3.LUT R4, R14, R5, RZ, 0xc0, !PT ;  /* 0x000000050e047212 */ /* 0x000fe200078ec0ff */
[----:B--2---:R-:W-:Y:S02]  /*0e90*/  IMAD R3, R8, R21, R20 ;  /* 0x0000001508037224 */ /* 0x004fe400078e0214 */
[----:B---3--:R-:W-:Y:S02]  /*0ea0*/  IMAD R7, R12, R25, R7 ;  /* 0x000000190c077224 */ /* 0x008fe400078e0207 */
[----:B------:R-:W-:Y:S02]  /*0eb0*/  IMAD.MOV.U32 R5, RZ, RZ, 0x1 ;  /* 0x00000001ff057424 */ /* 0x000fe400078e00ff */
[----:B------:R-:W-:-:S03]  /*0ec0*/  IMAD R4, R3, R26, R4 ;  /* 0x0000001a03047224 */ /* 0x000fc600078e0204 */
[----:B------:R-:W-:Y:S02]  /*0ed0*/  PRMT R3, R5, 0x7610, R3 ;  /* 0x0000761005037816 */ /* 0x000fe40000000003 */
[----:B------:R-:W-:Y:S02]  /*0ee0*/  SEL R103, R4, R7, !P1 ;  /* 0x0000000704677207 */ /* 0x000fe40004800000 */
[----:B------:R-:W-:-:S07]  /*0ef0*/  SEL R115, R7, R4, !P1 ;  /* 0x0000000407737207 */ /* 0x000fce0004800000 */
.L_x_8:
[----:B------:R-:W-:-:S08]  /*0f00*/  NOP ;  /* 0x0000000000007918 */ /* 0x000fd00000000000 */
[----:B------:R-:W0:Y:S02]  /*0f10*/  USETMAXREG.TRY_ALLOC.CTAPOOL UP0, 0xe8 ;  /* 0x000000e8000079c8 */ /* 0x000e240008000600 */
[----:B0-----:R-:W-:-:S13]  /*0f20*/  PLOP3.LUT P0, PT, PT, PT, UP0, 0x80, 0x0 ;  /* 0x000000000000781c */ /* 0x001fda0003f0f008 */
[----:B------:R-:W-:Y:S05]  /*0f30*/  @!P0 BRA `(.L_x_8) ;  /* 0xfffffffc00f08947 */ /* 0x000fea000383ffff */
[----:B------:R-:W-:Y:S01]  /*0f40*/  ULDC.64 UR4, c[0x0][0x598] ;  /* 0x0001660000047ab9 */ /* 0x000fe20000000a00 */
[----:B------:R-:W-:Y:S01]  /*0f50*/  ULDC.64 UR36, c[0x0][0x208] ;  /* 0x0000820000247ab9 */ /* 0x000fe20000000a00 */
[----:B------:R-:W-:-:S04]  /*0f60*/  ISETP.NE.U32.AND P0, PT, RZ, UR4, PT ;  /* 0x00000004ff007c0c */ /* 0x000fc8000bf05070 */
[----:B------:R-:W-:-:S13]  /*0f70*/  ISETP.NE.AND.EX P0, PT, RZ, UR5, PT, P0 ;  /* 0x00000005ff007c0c */ /* 0x000fda000bf05300 */
[----:B------:R-:W-:Y:S05]  /*0f80*/  @!P0 BRA `(.L_x_11) ;  /* 0x00000000001c8947 */ /* 0x000fea0003800000 */
[----:B------:R-:W0:Y:S02]  /*0f90*/  LDC.64 R4, c[0x0][0x598] ;  /* 0x00016600ff047b82 */ /* 0x000e240000000a00 */
[----:B0-----:R-:W2:Y:S02]  /*0fa0*/  LDG.E.64 R4, desc[UR36][R4.64] ;  /* 0x0000002404047981 */ /* 0x001ea4000c1e1b00 */
[----:B--2---:R-:W-:-:S04]  /*0fb0*/  ISETP.NE.U32.AND P0, PT, R4, RZ, PT ;  /* 0x000000ff0400720c */ /* 0x004fc80003f05070 */
[----:B------:R-:W-:-:S13]  /*0fc0*/  ISETP.NE.AND.EX P0, PT, R5, RZ, PT, P0 ;  /* 0x000000ff0500720c */ /* 0x000fda0003f05300 */
[----:B------:R-:W-:Y:S05]  /*0fd0*/  @!P0 BRA `(.L_x_11) ;  /* 0x0000000000088947 */ /* 0x000fea0003800000 */
[----:B------:R0:W5:Y:S01]  /*0fe0*/  LD.E R90, desc[UR36][R4.64] ;  /* 0x00000024045a7980 */ /* 0x000162000c101900 */
[----:B------:R-:W-:Y:S05]  /*0ff0*/  BRA `(.L_x_12) ;  /* 0x0000000000247947 */ /* 0x000fea0003800000 */
.L_x_11:
[----:B------:R-:W-:Y:S02]  /*1000*/  ULDC.64 UR4, c[0x0][0x588] ;  /* 0x0001620000047ab9 */ /* 0x000fe40000000a00 */
[----:B------:R-:W-:-:S04]  /*1010*/  ISETP.NE.U32.AND P0, PT, RZ, UR4, PT ;  /* 0x00000004ff007c0c */ /* 0x000fc8000bf05070 */
[----:B------:R-:W-:-:S13]  /*1020*/  ISETP.NE.AND.EX P0, PT, RZ, UR5, PT, P0 ;  /* 0x00000005ff007c0c */ /* 0x000fda000bf05300 */
[----:B------:R-:W-:Y:S05]  /*1030*/  @!P0 BRA `(.L_x_13) ;  /* 0x00000000000c8947 */ /* 0x000fea0003800000 */
[----:B------:R-:W0:Y:S02]  /*1040*/  LDC.64 R90, c[0x0][0x588] ;  /* 0x00016200ff5a7b82 */ /* 0x000e240000000a00 */
[----:B0-----:R1:W5:Y:S01]  /*1050*/  LDG.E R90, desc[UR36][R90.64] ;  /* 0x000000245a5a7981 */ /* 0x001362000c1e1900 */
[----:B------:R-:W-:Y:S05]  /*1060*/  BRA `(.L_x_12) ;  /* 0x0000000000087947 */ /* 0x000fea0003800000 */
.L_x_13:
[----:B------:R-:W-:Y:S02]  /*1070*/  ULDC UR4, c[0x0][0x580] ;  /* 0x0001600000047ab9 */ /* 0x000fe40000000800 */
[----:B------:R-:W-:-:S07]  /*1080*/  IMAD.U32 R90, RZ, RZ, UR4 ;  /* 0x00000004ff5a7e24 */ /* 0x000fce000f8e00ff */
.L_x_12:
[----:B------:R-:W-:Y:S02]  /*1090*/  ULDC.64 UR4, c[0x0][0x5a0] ;  /* 0x0001680000047ab9 */ /* 0x000fe40000000a00 */
[----:B------:R-:W-:-:S04]  /*10a0*/  ISETP.NE.U32.AND P0, PT, RZ, UR4, PT ;  /* 0x00000004ff007c0c */ /* 0x000fc8000bf05070 */
[----:B------:R-:W-:-:S13]  /*10b0*/  ISETP.NE.AND.EX P0, PT, RZ, UR5, PT, P0 ;  /* 0x00000005ff007c0c */ /* 0x000fda000bf05300 */
[----:B------:R-:W-:Y:S05]  /*10c0*/  @!P0 BRA `(.L_x_14) ;  /* 0x00000000001c8947 */ /* 0x000fea0003800000 */
[----:B0-----:R-:W0:Y:S02]  /*10d0*/  LDC.64 R4, c[0x0][0x5a0] ;  /* 0x00016800ff047b82 */ /* 0x001e240000000a00 */
[----:B0-----:R-:W2:Y:S02]  /*10e0*/  LDG.E.64 R4, desc[UR36][R4.64] ;  /* 0x0000002404047981 */ /* 0x001ea4000c1e1b00 */
[----:B--2---:R-:W-:-:S04]  /*10f0*/  ISETP.NE.U32.AND P0, PT, R4, RZ, PT ;  /* 0x000000ff0400720c */ /* 0x004fc80003f05070 */
[----:B------:R-:W-:-:S13]  /*1100*/  ISETP.NE.AND.EX P0, PT, R5, RZ, PT, P0 ;  /* 0x000000ff0500720c */ /* 0x000fda0003f05300 */
[----:B------:R-:W-:Y:S05]  /*1110*/  @!P0 BRA `(.L_x_14) ;  /* 0x0000000000088947 */ /* 0x000fea0003800000 */
[----:B-1----:R0:W5:Y:S01]  /*1120*/  LD.E R91, desc[UR36][R4.64] ;  /* 0x00000024045b7980 */ /* 0x002162000c101900 */
[----:B------:R-:W-:Y:S05]  /*1130*/  BRA `(.L_x_15) ;  /* 0x0000000000247947 */ /* 0x000fea0003800000 */
.L_x_14:
[----:B------:R-:W-:Y:S02]  /*1140*/  ULDC.64 UR4, c[0x0][0x590] ;  /* 0x0001640000047ab9 */ /* 0x000fe40000000a00 */
[----:B------:R-:W-:-:S04]  /*1150*/  ISETP.NE.U32.AND P0, PT, RZ, UR4, PT ;  /* 0x00000004ff007c0c */ /* 0x000fc8000bf05070 */
[----:B------:R-:W-:-:S13]  /*1160*/  ISETP.NE.AND.EX P0, PT, RZ, UR5, PT, P0 ;  /* 0x00000005ff007c0c */ /* 0x000fda000bf05300 */
[----:B------:R-:W-:Y:S05]  /*1170*/  @!P0 BRA `(.L_x_16) ;  /* 0x00000000000c8947 */ /* 0x000fea0003800000 */
[----:B0-----:R-:W1:Y:S02]  /*1180*/  LDC.64 R4, c[0x0][0x590] ;  /* 0x00016400ff047b82 */ /* 0x001e640000000a00 */
[----:B-1----:R1:W5:Y:S01]  /*1190*/  LDG.E R91, desc[UR36][R4.64] ;  /* 0x00000024045b7981 */ /* 0x002362000c1e1900 */
[----:B------:R-:W-:Y:S05]  /*11a0*/  BRA `(.L_x_15) ;  /* 0x0000000000087947 */ /* 0x000fea0003800000 */
.L_x_16:
[----:B------:R-:W-:Y:S02]  /*11b0*/  ULDC UR4, c[0x0][0x584] ;  /* 0x0001610000047ab9 */ /* 0x000fe40000000800 */
[----:B-1----:R-:W-:-:S07]  /*11c0*/  IMAD.U32 R91, RZ, RZ, UR4 ;  /* 0x00000004ff5b7e24 */ /* 0x002fce000f8e00ff */
.L_x_15:
[----:B------:R-:W-:-:S13]  /*11d0*/  LOP3.LUT P0, RZ, R3, 0xff, RZ, 0xc0, !PT ;  /* 0x000000ff03ff7812 */ /* 0x000fda000780c0ff */
[----:B------:R-:W-:Y:S05]  /*11e0*/  @!P0 EXIT ;  /* 0x000000000000894d */ /* 0x000fea0003800000 */
[----:B------:R-:W2:Y:S01]  /*11f0*/  LDC R96, c[0x0][0x658] ;  /* 0x00019600ff607b82 */ /* 0x000ea20000000800 */
[----:B------:R-:W-:Y:S01]  /*1200*/  ULDC.64 UR6, c[0x0][0x288] ;  /* 0x0000a20000067ab9 */ /* 0x000fe20000000a00 */
[----:B------:R-:W-:Y:S01]  /*1210*/  LOP3.LUT R6, R6, 0x1, RZ, 0xc0, !PT ;  /* 0x0000000106067812 */ /* 0x000fe200078ec0ff */
[----:B------:R-:W-:Y:S01]  /*1220*/  UIADD3 UR4, UR7, 0x3f, URZ ;  /* 0x0000003f07047890 */ /* 0x000fe2000fffe03f */
[----:B------:R-:W-:Y:S01]  /*1230*/  SHF.R.U32.HI R3, RZ, 0x2, R98 ;  /* 0x00000002ff037819 */ /* 0x000fe20000011662 */
[----:B01----:R-:W-:Y:S01]  /*1240*/  IMAD.MOV.U32 R5, RZ, RZ, -0x1 ;  /* 0xffffffffff057424 */ /* 0x003fe200078e00ff */
[----:B------:R-:W-:Y:S01]  /*1250*/  SHF.R.U32.HI R0, RZ, 0x1, R0 ;  /* 0x00000001ff007819 */ /* 0x000fe20000011600 */
[----:B------:R-:W-:Y:S01]  /*1260*/  USHF.R.S32.HI UR5, URZ, 0x1f, UR4 ;  /* 0x0000001f3f057899 */ /* 0x000fe20008011404 */
[----:B------:R-:W0:Y:S01]  /*1270*/  LDC.64 R92, c[0x0][0x5c8] ;  /* 0x00017200ff5c7b82 */ /* 0x000e220000000a00 */
[----:B------:R-:W-:Y:S01]  /*1280*/  IMAD.SHL.U32 R88, R6, 0x40, RZ ;  /* 0x0000004006587824 */ /* 0x000fe200078e00ff */
[----:B------:R-:W-:Y:S01]  /*1290*/  LOP3.LUT R3, R3, 0x7, RZ, 0xc0, !PT ;  /* 0x0000000703037812 */ /* 0x000fe200078ec0ff */
[----:B------:R-:W-:Y:S01]  /*12a0*/  ULEA.HI UR5, UR5, UR4, URZ, 0x6 ;  /* 0x0000000405057291 */ /* 0x000fe2000f8f303f */
[----:B------:R-:W-:Y:S01]  /*12b0*/  LOP3.LUT R0, R0, 0x30, RZ, 0xc0, !PT ;  /* 0x0000003000007812 */ /* 0x000fe200078ec0ff */
[----:B------:R-:W-:Y:S01]  /*12c0*/  IMAD.MOV.U32 R7, RZ, RZ, 0x1 ;  /* 0x00000001ff077424 */ /* 0x000fe200078e00ff */
[--C-:B------:R-:W-:Y:S01]  /*12d0*/  LOP3.LUT R88, R88, 0x40, R3.reuse, 0xe2, !PT ;  /* 0x0000004058587812 */ /* 0x100fe200078ee203 */
[----:B------:R-:W-:Y:S01]  /*12e0*/  USHF.R.S32.HI UR43, URZ, 0x6, UR5 ;  /* 0x000000063f2b7899 */ /* 0x000fe20008011405 */
[----:B------:R-:W1:Y:S01]  /*12f0*/  LDC R100, c[0x0][0x600] ;  /* 0x00018000ff647b82 */ /* 0x000e620000000800 */
[----:B------:R-:W-:Y:S01]  /*1300*/  IADD3 R3, RZ, -R0, -R3 ;  /* 0x80000000ff037210 */ /* 0x000fe20007ffe803 */
[----:B------:R-:W-:Y:S01]  /*1310*/  ULDC UR4, c[0x0][0x284] ;  /* 0x0000a10000047ab9 */ /* 0x000fe20000000800 */
[----:B------:R-:W-:Y:S01]  /*1320*/  MOV R4, UR6 ;  /* 0x0000000600047c02 */ /* 0x000fe20008000f00 */
[----:B------:R-:W-:Y:S01]  /*1330*/  UISETP.LT.AND UP0, UPT, UR43, 0x1, UPT ;  /* 0x000000012b00788c */ /* 0x000fe2000bf01270 */
[----:B------:R-:W-:Y:S01]  /*1340*/  LOP3.LUT R97, R98, 0x3, RZ, 0xc0, !PT ;  /* 0x0000000362617812 */ /* 0x000fe200078ec0ff */
[----:B------:R-:W-:Y:S01]  /*1350*/  IMAD R3, R6, -0x40, R3 ;  /* 0xffffffc006037824 */ /* 0x000fe200078e0203 */
[----:B------:R-:W-:Y:S01]  /*1360*/  LOP3.LUT R99, R98, 0x80, RZ, 0xc0, !PT ;  /* 0x0000008062637812 */ /* 0x000fe200078ec0ff */
[----:B------:R-:W-:Y:S01]  /*1370*/  USEL UR44, UR43, 0x1, UP0 ;  /* 0x000000012b2c7887 */ /* 0x000fe20008000000 */
[----:B--2---:R-:W-:Y:S01]  /*1380*/  SHF.L.U32 R5, R5, R96, RZ ;  /* 0x0000006005057219 */ /* 0x004fe200000006ff */
[----:B------:R-:W-:Y:S01]  /*1390*/  IMAD R97, R97, -0x2, R4 ;  /* 0xfffffffe61617824 */ /* 0x000fe200078e0204 */
[----:B------:R-:W-:Y:S01]  /*13a0*/  LOP3.LUT R88, R88, R0, RZ, 0xfc, !PT ;  /* 0x0000000058587212 */ /* 0x000fe200078efcff */
[----:B------:R-:W-:Y:S01]  /*13b0*/  IMAD.SHL.U32 R98, R98, 0x2, RZ ;  /* 0x0000000262627824 */ /* 0x000fe200078e00ff */
[----:B------:R-:W-:Y:S01]  /*13c0*/  SHF.L.U32 R96, R7, R96, RZ ;  /* 0x0000006007607219 */ /* 0x000fe200000006ff */
[----:B------:R-:W-:Y:S01]  /*13d0*/  IMAD.MOV.U32 R89, RZ, RZ, RZ ;  /* 0x000000ffff597224 */ /* 0x000fe200078e00ff */
[----:B------:R-:W-:Y:S01]  /*13e0*/  LOP3.LUT R118, R18, 0x1, RZ, 0xfc, !PT ;  /* 0x0000000112767812 */ /* 0x000fe200078efcff */
[----:B------:R-:W-:Y:S01]  /*13f0*/  UIADD3 UR44, UR43, -UR44, URZ ;  /* 0x8000002c2b2c7290 */ /* 0x000fe2000fffe03f */
[C-C-:B0-----:R-:W-:Y:S01]  /*1400*/  SHF.L.U64.HI R94, R92.reuse, 0x7, R93.reuse ;  /* 0x000000075c5e7819 */ /* 0x141fe2000001025d */
[----:B------:R-:W-:Y:S01]  /*1410*/  UMOV UR40, URZ ;  /* 0x0000003f00287c82 */ /* 0x000fe20008000000 */
[C---:B------:R-:W-:Y:S01]  /*1420*/  SHF.L.U64.HI R95, R92.reuse, 0x3, R93 ;  /* 0x000000035c5f7819 */ /* 0x040fe2000001025d */
[C---:B------:R-:W-:Y:S01]  /*1430*/  IMAD.SHL.U32 R93, R92.reuse, 0x80, RZ ;  /* 0x000000805c5d7824 */ /* 0x040fe200078e00ff */
[----:B------:R-:W-:Y:S01]  /*1440*/  SHF.R.U32.HI R99, RZ, 0x7, R99 ;  /* 0x00000007ff637819 */ /* 0x000fe20000011663 */
[----:B------:R-:W-:Y:S01]  /*1450*/  IMAD.SHL.U32 R92, R92, 0x8, RZ ;  /* 0x000000085c5c7824 */ /* 0x000fe200078e00ff */
[----:B------:R-:W-:Y:S01]  /*1460*/  LOP3.LUT R101, RZ, R5, RZ, 0x33, !PT ;  /* 0x00000005ff657212 */ /* 0x000fe200078e33ff */
[----:B-1----:R-:W-:Y:S01]  /*1470*/  VIADD R100, R100, 0xffffffff ;  /* 0xffffffff64647836 */ /* 0x002fe20000000000 */
[----:B------:R-:W-:Y:S01]  /*1480*/  IADD3 R102, R3, UR4, RZ ;  /* 0x0000000403667c10 */ /* 0x000fe2000fffe0ff */
[----:B------:R-:W-:-:S06]  /*1490*/  UMOV UR42, URZ ;  /* 0x0000003f002a7c82 */ /* 0x000fcc0008000000 */
.L_x_160:
[----:B0-----:R-:W0:Y:S01]  /*14a0*/  SHFL.IDX PT, R0, R99, RZ, 0x1f ;  /* 0x00001fff63007589 */ /* 0x001e2200000e0000 */
[----:B-1----:R-:W1:Y:S01]  /*14b0*/  S2UR UR7, SR_CgaCtaId ;  /* 0x00000000000779c3 */ /* 0x002e620000008800 */
[----:B------:R-:W-:Y:S01]  /*14c0*/  UMOV UR6, 0x400 ;  /* 0x0000040000067882 */ /* 0x000fe20000000000 */
[----:B0-----:R-:W-:Y:S01]  /*14d0*/  R2UR UR4, R0 ;  /* 0x00000000000472ca */ /* 0x001fe200000e0000 */
[----:B-1----:R-:W-:-:S12]  /*14e0*/  ULEA UR6, UR7, UR6, 0x18 ;  /* 0x0000000607067291 */ /* 0x002fd8000f8ec03f */
[----:B------:R-:W-:-:S04]  /*14f0*/  ULEA.HI UR5, UR4, UR4, URZ, 0x1 ;  /* 0x0000000404057291 */ /* 0x000fc8000f8f083f */
[----:B------:R-:W-:-:S04]  /*1500*/  ULOP3.LUT UR5, UR5, 0x7fffe, URZ, 0xc0, !UPT ;  /* 0x0007fffe05057892 */ /* 0x000fc8000f8ec03f */
[----:B------:R-:W-:-:S03]  /*1510*/  UIADD3 UR5, UR4, -UR5, URZ ;  /* 0x8000000504057290 */ /* 0x000fc6000fffe03f */
[----:B------:R-:W-:Y:S01]  /*1520*/  ULDC UR4, c[0x0][0x28c] ;  /* 0x0000a30000047ab9 */ /* 0x000fe20000000800 */
[----:B------:R-:W-:Y:S01]  /*1530*/  ULEA UR5, UR5, UR6, 0xd ;  /* 0x0000000605057291 */ /* 0x000fe2000f8e683f */
[----:B------:R-:W-:-:S03]  /*1540*/  ISETP.LT.AND P0, PT, RZ, UR4, PT ;  /* 0x00000004ff007c0c */ /* 0x000fc6000bf01270 */
[----:B------:R-:W-:-:S04]  /*1550*/  UIADD3 UR5, UR5, 0x100, URZ ;  /* 0x0000010005057890 */ /* 0x000fc8000fffe03f */
[----:B------:R-:W-:-:S04]  /*1560*/  USHF.R.U32.HI UR5, URZ, 0x4, UR5 ;  /* 0x000000043f057899 */ /* 0x000fc80008011605 */
[----:B------:R-:W-:-:S04]  /*1570*/  ULOP3.LUT UR5, UR5, 0x3fff, URZ, 0xc0, !UPT ;  /* 0x00003fff05057892 */ /* 0x000fc8000f8ec03f */
[----:B------:R-:W-:Y:S01]  /*1580*/  ULOP3.LUT UR45, UR5, 0x10000, URZ, 0xfc, !UPT ;  /* 0x00010000052d7892 */ /* 0x000fe2000f8efc3f */
[----:B--234-:R-:W-:Y:S11]  /*1590*/  @P0 BRA `(.L_x_17) ;  /* 0x0000000000400947 */ /* 0x01cff60003800000 */
[----:B------:R-:W-:Y:S01]  /*15a0*/  MOV R0, 0x0 ;  /* 0x0000000000007802 */ /* 0x000fe20000000f00 */
[----:B------:R-:W-:Y:S01]  /*15b0*/  ULDC.64 UR4, c[0x4][0x68] ;  /* 0x01001a0000047ab9 */ /* 0x000fe20000000a00 */
[----:B------:R-:W-:Y:S01]  /*15c0*/  ULDC.64 UR6, c[0x4][0x8] ;  /* 0x0100020000067ab9 */ /* 0x000fe20000000a00 */
[----:B------:R-:W-:Y:S01]  /*15d0*/  IMAD.U32 R4, RZ, RZ, UR4 ;  /* 0x00000004ff047e24 */ /* 0x000fe2000f8e00ff */
[----:B------:R0:W1:Y:S01]  /*15e0*/  LDC.64 R14, c[0x4][R0] ;  /* 0x01000000000e7b82 */ /* 0x0000620000000a00 */
[----:B------:R-:W-:Y:S01]  /*15f0*/  IMAD.U32 R5, RZ, RZ, UR5 ;  /* 0x00000005ff057e24 */ /* 0x000fe2000f8e00ff */
[----:B------:R-:W-:Y:S01]  /*1600*/  ULDC.64 UR4, c[0x4][0x70] ;  /* 0x01001c0000047ab9 */ /* 0x000fe20000000a00 */
[----:B------:R-:W-:Y:S01]  /*1610*/  IMAD.U32 R10, RZ, RZ, UR6 ;  /* 0x00000006ff0a7e24 */ /* 0x000fe2000f8e00ff */
[----:B------:R-:W-:Y:S01]  /*1620*/  MOV R8, 0x1e1 ;  /* 0x000001e100087802 */ /* 0x000fe20000000f00 */
[----:B------:R-:W-:Y:S02]  /*1630*/  IMAD.U32 R6, RZ, RZ, UR4 ;  /* 0x00000004ff067e24 */ /* 0x000fe4000f8e00ff */
[----:B------:R-:W-:-:S02]  /*1640*/  IMAD.U32 R7, RZ, RZ, UR5 ;  /* 0x00000005ff077e24 */ /* 0x000fc4000f8e00ff */
[----:B------:R-:W-:Y:S02]  /*1650*/  IMAD.U32 R11, RZ, RZ, UR7 ;  /* 0x00000007ff0b7e24 */ /* 0x000fe4000f8e00ff */
[----:B------:R-:W-:Y:S02]  /*1660*/  IMAD.MOV.U32 R12, RZ, RZ, 0x1 ;  /* 0x00000001ff0c7424 */ /* 0x000fe400078e00ff */
[----:B0-----:R-:W-:-:S07]  /*1670*/  IMAD.MOV.U32 R13, RZ, RZ, RZ ;  /* 0x000000ffff0d7224 */ /* 0x001fce00078e00ff */
[----:B------:R-:W-:-:S07]  /*1680*/  LEPC R20, `(.L_x_17) ;  /* 0x000000001014794e */ /* 0x000fce0000000000 */
[----:B-1---5:R-:W-:Y:S05]  /*1690*/  CALL.ABS.NOINC R14 ;  /* 0x000000000e007343 */ /* 0x022fea0003c00000 */
.L_x_17:
[----:B------:R-:W-:-:S13]  /*16a0*/  ISETP.NE.AND P0, PT, R118, 0x3, PT ;  /* 0x000000037600780c */ /* 0x000fda0003f05270 */
[----:B------:R-:W-:Y:S05]  /*16b0*/  @!P0 BRA `(.L_x_18) ;  /* 0x0000000000048947 */ /* 0x000fea0003800000 */
[----:B------:R-:W-:Y:S01]  /*16c0*/  BPT.TRAP 0x1 ;  /* 0x000000040000795c */ /* 0x000fe20000300000 */
.L_x_18:
[----:B------:R-:W0:Y:S01]  /*16d0*/  S2UR UR5, SR_CgaCtaId ;  /* 0x00000000000579c3 */ /* 0x000e220000008800 */
[----:B------:R-:W-:Y:S01]  /*16e0*/  UMOV UR4, 0x400 ;  /* 0x0000040000047882 */ /* 0x000fe20000000000 */
[----:B------:R-:W-:Y:S02]  /*16f0*/  IMAD.U32 R0, RZ, RZ, UR40 ;  /* 0x00000028ff007e24 */ /* 0x000fe4000f8e00ff */
[----:B------:R-:W-:-:S03]  /*1700*/  IMAD.U32 R3, RZ, RZ, UR42 ;  /* 0x0000002aff037e24 */ /* 0x000fc6000f8e00ff */
[----:B------:R-:W-:Y:S01]  /*1710*/  SHF.L.U32 R0, R0, 0x1f, RZ ;  /* 0x0000001f00007819 */ /* 0x000fe200000006ff */
[----:B0-----:R-:W-:-:S06]  /*1720*/  ULEA UR4, UR5, UR4, 0x18 ;  /* 0x0000000405047291 */ /* 0x001fcc000f8ec03f */
[----:B------:R-:W-:-:S04]  /*1730*/  IMAD.U32 R6, RZ, RZ, UR4 ;  /* 0x00000004ff067e24 */ /* 0x000fc8000f8e00ff */
[----:B------:R-:W-:-:S04]  /*1740*/  IMAD R3, R3, 0x8, R6 ;  /* 0x0000000803037824 */ /* 0x000fc800078e0206 */
[----:B------:R0:W1:Y:S01]  /*1750*/  SYNCS.PHASECHK.TRANS64.TRYWAIT P1, [R3+URZ], R0 ;  /* 0x00000000030075a7 */ /* 0x000062000802017f */
[----:B------:R-:W-:Y:S05]  /*1760*/  @!P0 BRA `(.L_x_19) ;  /* 0x0000000000048947 */ /* 0x000fea0003800000 */
[----:B------:R-:W-:Y:S01]  /*1770*/  BPT.TRAP 0x1 ;  /* 0x000000040000795c */ /* 0x000fe20000300000 */
.L_x_19:
[----:B------:R-:W-:-:S05]  /*1780*/  IMAD.U32 R4, RZ, RZ, UR44 ;  /* 0x0000002cff047e24 */ /* 0x000fca000f8e00ff */
[----:B------:R-:W-:Y:S01]  /*1790*/  ISETP.GE.AND P2, PT, R4, 0x1, PT ;  /* 0x000000010400780c */ /* 0x000fe20003f46270 */
[----:B-1----:R-:W-:-:S12]  /*17a0*/  @P1 BRA `(.L_x_20) ;  /* 0x0000000000081947 */ /* 0x002fd80003800000 */
[----:B------:R-:W1:Y:S02]  /*17b0*/  SYNCS.PHASECHK.TRANS64.TRYWAIT P1, [R3+URZ], R0 ;  /* 0x00000000030075a7 */ /* 0x000e64000802017f */
[----:B-1----:R-:W-:Y:S05]  /*17c0*/  @!P1 BRA `(.L_x_21) ;  /* 0x0000006c00209947 */ /* 0x002fea0003800000 */
.L_x_20:
[----:B------:R-:W-:Y:S05]  /*17d0*/  WARPSYNC.ALL ;  /* 0x0000000000007948 */ /* 0x000fea0003800000 */
[----:B------:R-:W-:Y:S01]  /*17e0*/  R2UR UR4, R6 ;  /* 0x00000000060472ca */ /* 0x000fe200000e0000 */
[----:B------:R-:W-:Y:S01]  /*17f0*/  ULEA UR8, UR42, UR45, 0xc ;  /* 0x0000002d2a087291 */ /* 0x000fe2000f8e603f */
[----:B------:R-:W-:Y:S01]  /*1800*/  WARPGROUP.ARRIVE ;  /* 0x00000000000079c5 */ /* 0x000fe20000000000 */
[----:B------:R-:W-:Y:S01]  /*1810*/  UMOV UR9, 0x40000040 ;  /* 0x4000004000097882 */ /* 0x000fe20000000000 */
[----:B------:R-:W-:Y:S01]  /*1820*/  UMOV UR11, 0x40000040 ;  /* 0x40000040000b7882 */ /* 0x000fe20000000000 */
[----:B------:R-:W-:Y:S01]  /*1830*/  UIADD3 UR12, UR8, 0x400, URZ ;  /* 0x00000400080c7890 */ /* 0x000fe2000fffe03f */
[----:B------:R-:W-:Y:S01]  /*1840*/  UMOV UR15, UR11 ;  /* 0x0000000b000f7c82 */ /* 0x000fe20008000000 */
[----:B------:R-:W-:Y:S01]  /*1850*/  UMOV UR13, 0x40000040 ;  /* 0x40000040000d7882 */ /* 0x000fe20000000000 */
[----:B------:R-:W-:-:S05]  /*1860*/  UIADD3 UR5, UR8, 0x402, URZ ;  /* 0x0000040208057890 */ /* 0x000fca000fffe03f */
[----:B------:R-:W-:-:S04]  /*1870*/  UIADD3 UR4, UR4, 0x20100, URZ ;  /* 0x0002010004047890 */ /* 0x000fc8000fffe03f */
[----:B------:R-:W-:-:S04]  /*1880*/  USHF.R.U32.HI UR4, URZ, 0x4, UR4 ;  /* 0x000000043f047899 */ /* 0x000fc80008011604 */
[----:B------:R-:W-:-:S04]  /*1890*/  ULOP3.LUT UR4, UR4, 0x3fff, URZ, 0xc0, !UPT ;  /* 0x00003fff04047892 */ /* 0x000fc8000f8ec03f */
[----:B------:R-:W-:-:S04]  /*18a0*/  ULOP3.LUT UR4, UR4, 0x10000, URZ, 0xfc, !UPT ;  /* 0x0001000004047892 */ /* 0x000fc8000f8efc3f */
[----:B------:R-:W-:-:S07]  /*18b0*/  ULEA UR6, UR42, UR4, 0xa ;  /* 0x000000042a067291 */ /* 0x000fce000f8e503f */
[----:B------:R-:W-:Y:S02]  /*18c0*/  UMOV UR10, UR6 ;  /* 0x00000006000a7c82 */ /* 0x000fe40008000000 */
[----:B------:R-:W-:Y:S01]  /*18d0*/  HGMMA.64x64x8.F32.TF32 R56, gdesc[UR8], RZ, !UPT, gsb0 ;  /* 0x04e00000083879f0 */ /* 0x000fe2000c0028ff */
[----:B------:R-:W-:Y:S01]  /*18e0*/  UMOV UR14, UR10 ;  /* 0x0000000a000e7c82 */ /* 0x000fe20008000000 */
[----:B------:R-:W-:Y:S01]  /*18f0*/  UIADD3 UR10, UR6, 0x206, URZ ;  /* 0x00000206060a7890 */ /* 0x000fe2000fffe03f */
[----:B------:R-:W-:Y:S01]  /*1900*/  UMOV UR9, 0x40000040 ;  /* 0x4000004000097882 */ /* 0x000fe20000000000 */
[----:B------:R-:W-:Y:S01]  /*1910*/  UMOV UR11, 0x40000040 ;  /* 0x40000040000b7882 */ /* 0x000fe20000000000 */
[----:B------:R-:W-:Y:S02]  /*1920*/  WARPGROUP.DEPBAR.LE gsb0, 0x0 ;  /* 0x00008000000079c5 */ /* 0x000fe40000010000 */
[----:B------:R-:W-:-:S06]  /*1930*/  WARPGROUP.ARRIVE ;  /* 0x00000000000079c5 */ /* 0x000fcc0000000000 */
[----:B------:R-:W-:Y:S01]  /*1940*/  HGMMA.64x64x8.F32.TF32 R24, gdesc[UR12], RZ, !UPT, gsb0 ;  /* 0x04e000000c1879f0 */ /* 0x000fe2000c0028ff */
[----:B------:R-:W-:Y:S02]  /*1950*/  UIADD3 UR12, UR8, 0x2, URZ ;  /* 0x00000002080c7890 */ /* 0x000fe4000fffe03f */
[----:B------:R-:W-:Y:S01]  /*1960*/  UIADD3 UR14, UR6, 0x2, URZ ;  /* 0x00000002060e7890 */ /* 0x000fe2000fffe03f */
[----:B------:R-:W-:Y:S01]  /*1970*/  UMOV UR13, 0x40000040 ;  /* 0x40000040000d7882 */ /* 0x000fe20000000000 */
[----:B------:R-:W-:Y:S01]  /*1980*/  UMOV UR15, 0x40000040 ;  /* 0x40000040000f7882 */ /* 0x000fe20000000000 */
[----:B------:R-:W-:Y:S02]  /*1990*/  WARPGROUP.DEPBAR.LE gsb0, 0x0 ;  /* 0x00008000000079c5 */ /* 0x000fe40000010000 */
[----:B------:R-:W-:-:S06]  /*19a0*/  WARPGROUP.ARRIVE ;  /* 0x00000000000079c5 */ /* 0x000fcc0000000000 */
[----:B------:R-:W-:Y:S01]  /*19b0*/  HGMMA.64x64x8.F32.TF32 R56, gdesc[UR12], R56, gsb0 ;  /* 0x04e000000c3879f0 */ /* 0x000fe20008002838 */
[----:B------:R-:W-:Y:S01]  /*19c0*/  UMOV UR12, UR5 ;  /* 0x00000005000c7c82 */ /* 0x000fe20008000000 */
[----:B------:R-:W-:Y:S01]  /*19d0*/  UMOV UR13, 0x40000040 ;  /* 0x40000040000d7882 */ /* 0x000fe20000000000 */
[----:B------:R-:W-:Y:S01]  /*19e0*/  UIADD3 UR5, UR8, 0x404, URZ ;  /* 0x0000040408057890 */ /* 0x000fe2000fffe03f */
[----:B------:R-:W-:Y:S02]  /*19f0*/  WARPGROUP.DEPBAR.LE gsb0, 0x0 ;  /* 0x00008000000079c5 */ /* 0x000fe40000010000 */
[----:B------:R-:W-:-:S06]  /*1a00*/  WARPGROUP.ARRIVE ;  /* 0x00000000000079c5 */ /* 0x000fcc0000000000 */
[----:B------:R-:W-:Y:S01]  /*1a10*/  HGMMA.64x64x8.F32.TF32 R24, gdesc[UR12], R24, gsb0 ;  /* 0x04e000000c1879f0 */ /* 0x000fe20008002818 */
        /* <DEDUP_REMOVED lines=56> */
[----:B------:R-:W-:Y:S01]  /*1da0*/  UIADD3 UR6, UR8, 0xc06, URZ ;  /* 0x00000c0608067890 */ /* 0x000fe2000fffe03f */
[----:B------:R-:W-:Y:S02]  /*1db0*/  WARPGROUP.DEPBAR.LE gsb0, 0x0 ;  /* 0x00008000000079c5 */ /* 0x000fe40000010000 */
[----:B------:R-:W-:-:S06]  /*1dc0*/  WARPGROUP.ARRIVE ;  /* 0x00000000000079c5 */ /* 0x000fcc0000000000 */
[----:B------:R-:W-:Y:S01]  /*1dd0*/  HGMMA.64x64x8.F32.TF32 R56, gdesc[UR12], R56, gsb0 ;  /* 0x04e000000c3879f0 */ /* 0x000fe20008002838 */
[----:B------:R-:W-:Y:S01]  /*1de0*/  UMOV UR12, UR5 ;  /* 0x00000005000c7c82 */ /* 0x000fe20008000000 */
[----:B------:R-:W-:Y:S01]  /*1df0*/  UMOV UR13, 0x40000040 ;  /* 0x40000040000d7882 */ /* 0x000fe20000000000 */
[----:B------:R-:W-:-:S07]  /*1e00*/  UIADD3 UR5, UR8, 0x806, URZ ;  /* 0x0000080608057890 */ /* 0x000fce000fffe03f */
[----:B------:R-:W-:Y:S01]  /*1e10*/  UMOV UR8, UR5 ;  /* 0x0000000500087c82 */ /* 0x000fe20008000000 */
[----:B------:R-:W-:Y:S02]  /*1e20*/  WARPGROUP.DEPBAR.LE gsb0, 0x0 ;  /* 0x00008000000079c5 */ /* 0x000fe40000010000 */
[----:B------:R-:W-:-:S06]  /*1e30*/  WARPGROUP.ARRIVE ;  /* 0x00000000000079c5 */ /* 0x000fcc0000000000 */
[----:B------:R-:W-:Y:S03]  /*1e40*/  HGMMA.64x64x8.F32.TF32 R24, gdesc[UR12], R24, gsb0 ;  /* 0x04e000000c1879f0 */ /* 0x000fe60008002818 */
[----:B------:R-:W-:Y:S02]  /*1e50*/  WARPGROUP.DEPBAR.LE gsb0, 0x0 ;  /* 0x00008000000079c5 */ /* 0x000fe40000010000 */
[----:B------:R-:W-:-:S06]  /*1e60*/  WARPGROUP.ARRIVE ;  /* 0x00000000000079c5 */ /* 0x000fcc0000000000 */
[----:B------:R-:W-:Y:S01]  /*1e70*/  HGMMA.64x64x8.F32.TF32 R56, gdesc[UR8], R56, gsb0 ;  /* 0x04e00000083879f0 */ /* 0x000fe20008002838 */
[----:B------:R-:W-:Y:S01]  /*1e80*/  UMOV UR8, UR6 ;  /* 0x0000000600087c82 */ /* 0x000fe20008000000 */
[----:B------:R-:W-:Y:S01]  /*1e90*/  UMOV UR9, 0x40000040 ;  /* 0x4000004000097882 */ /* 0x000fe20000000000 */
[----:B------:R-:W-:Y:S02]  /*1ea0*/  WARPGROUP.DEPBAR.LE gsb0, 0x0 ;  /* 0x00008000000079c5 */ /* 0x000fe40000010000 */
[----:B------:R-:W-:-:S06]  /*1eb0*/  WARPGROUP.ARRIVE ;  /* 0x00000000000079c5 */ /* 0x000fcc0000000000 */
[----:B------:R-:W-:Y:S03]  /*1ec0*/  HGMMA.64x64x8.F32.TF32 R24, gdesc[UR8], R24, gsb0 ;  /* 0x04e00000081879f0 */ /* 0x000fe60008002818 */
[----:B------:R-:W-:Y:S02]  /*1ed0*/  WARPGROUP.DEPBAR.LE gsb0, 0x0 ;  /* 0x00008000000079c5 */ /* 0x000fe40000010000 */
[----:B------:R-:W-:Y:S05]  /*1ee0*/  @!P2 BRA `(.L_x_22) ;  /* 0x000000080058a947 */ /* 0x000fea0003800000 */
[----:B------:R-:W-:Y:S01]  /*1ef0*/  UIADD3 UR5, UR42, 0x1, URZ ;  /* 0x000000012a057890 */ /* 0x000fe2000fffe03f */
[----:B01----:R-:W-:Y:S01]  /*1f00*/  MOV R0, UR44 ;  /* 0x0000002c00007c02 */ /* 0x003fe20008000f00 */
[----:B------:R-:W-:Y:S02]  /*1f10*/  IMAD.U32 R3, RZ, RZ, UR42 ;  /* 0x0000002aff037e24 */ /* 0x000fe4000f8e00ff */
[----:B------:R-:W-:-:S04]  /*1f20*/  UISETP.NE.AND UP0, UPT, UR5, 0x2, UPT ;  /* 0x000000020500788c */ /* 0x000fc8000bf05270 */
[----:B------:R-:W-:Y:S02]  /*1f30*/  USEL UR6, URZ, 0x1, UP0 ;  /* 0x000000013f067887 */ /* 0x000fe40008000000 */
[----:B------:R-:W-:Y:S02]  /*1f40*/  USEL UR5, UR5, URZ, UP0 ;  /* 0x0000003f05057287 */ /* 0x000fe40008000000 */
[----:B------:R-:W-:-:S06]  /*1f50*/  ULOP3.LUT UR6, UR40, UR6, URZ, 0x3c, !UPT ;  /* 0x0000000628067292 */ /* 0x000fcc000f8e3c3f */
[----:B------:R-:W-:-:S07]  /*1f60*/  IMAD.U32 R7, RZ, RZ, UR6 ;  /* 0x00000006ff077e24 */ /* 0x000fce000f8e00ff */
.L_x_29:
[----:B------:R-:W-:Y:S05]  /*1f70*/  @!P0 BRA `(.L_x_23) ;  /* 0x0000000000048947 */ /* 0x000fea0003800000 */
[----:B------:R-:W-:Y:S01]  /*1f80*/  BPT.TRAP 0x1 ;  /* 0x000000040000795c */ /* 0x000fe20000300000 */
.L_x_23:
[----:B------:R-:W0:Y:S01]  /*1f90*/  S2UR UR7, SR_CgaCtaId ;  /* 0x00000000000779c3 */ /* 0x000e220000008800 */
[----:B------:R-:W-:Y:S01]  /*1fa0*/  UMOV UR6, 0x400 ;  /* 0x0000040000067882 */ /* 0x000fe20000000000 */
[----:B------:R-:W-:Y:S01]  /*1fb0*/  IMAD.U32 R5, RZ, RZ, UR5 ;  /* 0x00000005ff057e24 */ /* 0x000fe2000f8e00ff */
[----:B------:R-:W-:Y:S01]  /*1fc0*/  SHF.L.U32 R4, R7, 0x1f, RZ ;  /* 0x0000001f07047819 */ /* 0x000fe200000006ff */
[----:B0-----:R-:W-:-:S06]  /*1fd0*/  ULEA UR6, UR7, UR6, 0x18 ;  /* 0x0000000607067291 */ /* 0x001fcc000f8ec03f */
[----:B------:R-:W-:-:S04]  /*1fe0*/  IMAD.U32 R6, RZ, RZ, UR6 ;  /* 0x00000006ff067e24 */ /* 0x000fc8000f8e00ff */
[----:B------:R-:W-:-:S04]  /*1ff0*/  IMAD R5, R5, 0x8, R6 ;  /* 0x0000000805057824 */ /* 0x000fc800078e0206 */
[----:B------:R0:W1:Y:S01]  /*2000*/  SYNCS.PHASECHK.TRANS64.TRYWAIT P1, [R5+URZ], R4 ;  /* 0x00000004050075a7 */ /* 0x000062000802017f */
[----:B------:R-:W-:Y:S05]  /*2010*/  @!P0 BRA `(.L_x_24) ;  /* 0x0000000000048947 */ /* 0x000fea0003800000 */
[----:B------:R-:W-:Y:S01]  /*2020*/  BPT.TRAP 0x1 ;  /* 0x000000040000795c */ /* 0x000fe20000300000 */
.L_x_24:
[----:B-1----:R-:W-:Y:S05]  /*2030*/  @P1 BRA `(.L_x_25) ;  /* 0x0000000000081947 */ /* 0x002fea0003800000 */
[----:B------:R-:W1:Y:S02]  /*2040*/  SYNCS.PHASECHK.TRANS64.TRYWAIT P1, [R5+URZ], R4 ;  /* 0x00000004050075a7 */ /* 0x000e64000802017f */
[----:B-1----:R-:W-:Y:S05]  /*2050*/  @!P1 BRA `(.L_x_26) ;  /* 0x0000006400109947 */ /* 0x002fea0003800000 */
.L_x_25:
[----:B------:R-:W-:Y:S01]  /*2060*/  ULEA UR8, UR5, UR4, 0xa ;  /* 0x0000000405087291 */ /* 0x000fe2000f8e503f */
[----:B------:R-:W-:Y:S01]  /*2070*/  WARPGROUP.ARRIVE ;  /* 0x00000000000079c5 */ /* 0x000fe20000000000 */
[----:B------:R-:W-:Y:S01]  /*2080*/  ULEA UR6, UR5, UR45, 0xc ;  /* 0x0000002d05067291 */ /* 0x000fe2000f8e603f */
[----:B------:R-:W-:Y:S01]  /*2090*/  UMOV UR15, 0x40000040 ;  /* 0x40000040000f7882 */ /* 0x000fe20000000000 */
[----:B------:R-:W-:Y:S02]  /*20a0*/  UMOV UR13, 0x40000040 ;  /* 0x40000040000d7882 */ /* 0x000fe40000000000 */
[----:B------:R-:W-:Y:S01]  /*20b0*/  UIADD3 UR7, UR6, 0x400, URZ ;  /* 0x0000040006077890 */ /* 0x000fe2000fffe03f */
[----:B------:R-:W-:Y:S02]  /*20c0*/  UMOV UR14, UR8 ;  /* 0x00000008000e7c82 */ /* 0x000fe40008000000 */
[----:B------:R-:W-:Y:S01]  /*20d0*/  UMOV UR12, UR6 ;  /* 0x00000006000c7c82 */ /* 0x000fe20008000000 */
[----:B------:R-:W-:Y:S01]  /*20e0*/  UIADD3 UR10, UR8, 0x206, URZ ;  /* 0x00000206080a7890 */ /* 0x000fe2000fffe03f */
[----:B------:R-:W-:Y:S01]  /*20f0*/  HGMMA.64x64x8.F32.TF32 R56, gdesc[UR12], R56, gsb0 ;  /* 0x04e000000c3879f0 */ /* 0x000fe20008002838 */
[----:B------:R-:W-:Y:S01]  /*2100*/  UMOV UR13, 0x40000040 ;  /* 0x40000040000d7882 */ /* 0x000fe20000000000 */
[----:B------:R-:W-:Y:S01]  /*2110*/  UMOV UR12, UR7 ;  /* 0x00000007000c7c82 */ /* 0x000fe20008000000 */
[----:B------:R-:W-:Y:S01]  /*2120*/  UIADD3 UR7, UR6, 0x402, URZ ;  /* 0x0000040206077890 */ /* 0x000fe2000fffe03f */
[----:B------:R-:W-:Y:S01]  /*2130*/  UMOV UR11, 0x40000040 ;  /* 0x40000040000b7882 */ /* 0x000fe20000000000 */
[----:B------:R-:W-:Y:S01]  /*2140*/  UMOV UR9, 0x40000040 ;  /* 0x4000004000097882 */ /* 0x000fe20000000000 */
[----:B------:R-:W-:-:S02]  /*2150*/  WARPGROUP.DEPBAR.LE gsb0, 0x0 ;  /* 0x00008000000079c5 */ /* 0x000fc40000010000 */
        /* <DEDUP_REMOVED lines=71> */
[----:B------:R-:W-:Y:S02]  /*25d0*/  UIADD3 UR8, UR6, 0x806, URZ ;  /* 0x0000080606087890 */ /* 0x000fe4000fffe03f */
[----:B------:R-:W-:Y:S01]  /*25e0*/  UIADD3 UR6, UR6, 0xc06, URZ ;  /* 0x00000c0606067890 */ /* 0x000fe2000fffe03f */
        /* <DEDUP_REMOVED lines=18> */
[----:B------:R-:W-:Y:S01]  /*2710*/  BPT.TRAP 0x1 ;  /* 0x000000040000795c */ /* 0x000fe20000300000 */
.L_x_27:
[----:B------:R-:W-:-:S13]  /*2720*/  ISETP.NE.AND P1, PT, R22, RZ, PT ;  /* 0x000000ff1600720c */ /* 0x000fda0003f25270 */
[----:B01----:R-:W-:-:S04]  /*2730*/  @P1 IMAD R4, R3, 0x8, R6 ;  /* 0x0000000803041824 */ /* 0x003fc800078e0206 */
[----:B------:R-:W-:-:S05]  /*2740*/  @P1 VIADD R4, R4, 0x10 ;  /* 0x0000001004041836 */ /* 0x000fca0000000000 */
[----:B------:R-:W-:-:S04]  /*2750*/  @P1 PRMT R4, R19, 0x654, R4 ;  /* 0x0000065413041816 */ /* 0x000fc80000000004 */
[----:B------:R0:W-:Y:S01]  /*2760*/  @P1 SYNCS.ARRIVE.TRANS64.RED.A1T0 RZ, [R4+URZ], RZ ;  /* 0x000000ff04ff19a7 */ /* 0x0001e2000810043f */
[----:B------:R-:W-:-:S13]  /*2770*/  ISETP.GT.U32.AND P1, PT, R18, 0x1, PT ;  /* 0x000000011200780c */ /* 0x000fda0003f24070 */
[----:B0-----:R-:W-:Y:S05]  /*2780*/  @P1 BRA `(.L_x_28) ;  /* 0x0000000000041947 */ /* 0x001fea0003800000 */
[----:B------:R-:W-:Y:S01]  /*2790*/  BPT.TRAP 0x1 ;  /* 0x000000040000795c */ /* 0x000fe20000300000 */
.L_x_28:
[----:B------:R-:W-:Y:S01]  /*27a0*/  UIADD3 UR5, UR5, 0x1, URZ ;  /* 0x0000000105057890 */ /* 0x000fe2000fffe03f */
[C---:B------:R-:W-:Y:S01]  /*27b0*/  ISETP.GT.AND P2, PT, R0.reuse, 0x1, PT ;  /* 0x000000010000780c */ /* 0x040fe20003f44270 */
[----:B------:R-:W-:Y:S01]  /*27c0*/  VIADD R0, R0, 0xffffffff ;  /* 0xffffffff00007836 */ /* 0x000fe20000000000 */
[----:B------:R-:W-:Y:S01]  /*27d0*/  IADD3 R3, R3, 0x1, RZ ;  /* 0x0000000103037810 */ /* 0x000fe20007ffe0ff */
[----:B------:R-:W-:-:S03]  /*27e0*/  UISETP.NE.AND UP0, UPT, UR5, 0x2, UPT ;  /* 0x000000020500788c */ /* 0x000fc6000bf05270 */
[C---:B------:R-:W-:Y:S01]  /*27f0*/  ISETP.NE.AND P1, PT, R3.reuse, 0x2, PT ;  /* 0x000000020300780c */ /* 0x040fe20003f25270 */
[----:B------:R-:W-:Y:S02]  /*2800*/  USEL UR6, URZ, 0x1, UP0 ;  /* 0x000000013f067887 */ /* 0x000fe40008000000 */
[----:B------:R-:W-:Y:S01]  /*2810*/  USEL UR5, UR5, URZ, UP0 ;  /* 0x0000003f05057287 */ /* 0x000fe20008000000 */
[----:B------:R-:W-:-:S03]  /*2820*/  SEL R3, R3, RZ, P1 ;  /* 0x000000ff03037207 */ /* 0x000fc60000800000 */
[----:B------:R-:W-:Y:S01]  /*2830*/  LOP3.LUT R7, R7, UR6, RZ, 0x3c, !PT ;  /* 0x0000000607077c12 */ /* 0x000fe2000f8e3cff */
[----:B------:R-:W-:Y:S07]  /*2840*/  @P2 BRA `(.L_x_29) ;  /* 0xfffffff400c82947 */ /* 0x000fee000383ffff */
.L_x_22:
[----:B01----:R-:W0:Y:S02]  /*2850*/  LDC R0, c[0x0][0x28c] ;  /* 0x0000a300ff007b82 */ /* 0x003e240000000800 */
[----:B0-----:R-:W-:-:S13]  /*2860*/  ISETP.GE.AND P1, PT, R0, 0x1, PT ;  /* 0x000000010000780c */ /* 0x001fda0003f26270 */
[----:B------:R-:W-:Y:S05]  /*2870*/  @!P1 BRA `(.L_x_30) ;  /* 0x0000000000389947 */ /* 0x000fea0003800000 */
[----:B------:R-:W-:Y:S05]  /*2880*/  @!P0 BRA `(.L_x_31) ;  /* 0x0000000000048947 */ /* 0x000fea0003800000 */
[----:B------:R-:W-:Y:S01]  /*2890*/  BPT.TRAP 0x1 ;  /* 0x000000040000795c */ /* 0x000fe20000300000 */
.L_x_31:
[----:B------:R-:W-:-:S13]  /*28a0*/  ISETP.NE.AND P0, PT, R22, RZ, PT ;  /* 0x000000ff1600720c */ /* 0x000fda0003f05270 */
[----:B------:R-:W-:-:S05]  /*28b0*/  VOTEU.ANY UP0, P0 ;  /* 0x00000000003f7886 */ /* 0x000fca0000000100 */
[----:B------:R-:W-:-:S06]  /*28c0*/  @UP0 UIADD3 UR4, UR44, UR42, URZ ;  /* 0x0000002a2c040290 */ /* 0x000fcc000fffe03f */
[----:B------:R-:W-:-:S04]  /*28d0*/  IMAD.U32 R0, RZ, RZ, UR4 ;  /* 0x00000004ff007e24 */ /* 0x000fc8000f8e00ff */
[----:B------:R-:W-:-:S05]  /*28e0*/  @P0 IMAD.SHL.U32 R0, R0, 0x8, RZ ;  /* 0x0000000800000824 */ /* 0x000fca00078e00ff */
[----:B------:R-:W-:-:S04]  /*28f0*/  @P0 LOP3.LUT R0, R0, 0x8, RZ, 0xc0, !PT ;  /* 0x0000000800000812 */ /* 0x000fc800078ec0ff */
[----:B------:R-:W-:-:S04]  /*2900*/  @P0 IADD3 R0, R6, 0x10, R0 ;  /* 0x0000001006000810 */ /* 0x000fc80007ffe000 */
[----:B------:R-:W-:-:S04]  /*2910*/  @P0 PRMT R0, R19, 0x654, R0 ;  /* 0x0000065413000816 */ /* 0x000fc80000000000 */
[----:B------:R0:W-:Y:S01]  /*2920*/  @P0 SYNCS.ARRIVE.TRANS64.RED.A1T0 RZ, [R0+URZ], RZ ;  /* 0x000000ff00ff09a7 */ /* 0x0001e2000810043f */
[----:B------:R-:W-:-:S13]  /*2930*/  ISETP.GT.U32.AND P0, PT, R18, 0x1, PT ;  /* 0x000000011200780c */ /* 0x000fda0003f04070 */
[----:B0-----:R-:W-:Y:S05]  /*2940*/  @P0 BRA `(.L_x_30) ;  /* 0x0000000000040947 */ /* 0x001fea0003800000 */
[----:B------:R-:W-:Y:S01]  /*2950*/  BPT.TRAP 0x1 ;  /* 0x000000040000795c */ /* 0x000fe20000300000 */
.L_x_30:
[----:B------:R-:W-:Y:S01]  /*2960*/  IMAD.SHL.U32 R103, R103, 0x40, RZ ;  /* 0x0000004067677824 */ /* 0x000fe200078e00ff */
[----:B------:R-:W-:Y:S01]  /*2970*/  ULDC UR6, c[0x0][0x288] ;  /* 0x0000a20000067ab9 */ /* 0x000fe20000000800 */
[----:B------:R-:W-:Y:S01]  /*2980*/  SHF.R.S32.HI R105, RZ, 0x1f, R23 ;  /* 0x0000001fff697819 */ /* 0x000fe20000011417 */
[----:B------:R-:W-:Y:S01]  /*2990*/  IMAD.SHL.U32 R3, R115, 0x100, RZ ;  /* 0x0000010073037824 */ /* 0x000fe200078e00ff */
[----:B------:R-:W-:Y:S01]  /*29a0*/  ULDC.64 UR4, c[0x0][0x5d0] ;  /* 0x0001740000047ab9 */ /* 0x000fe20000000a00 */
[----:B------:R-:W-:Y:S01]  /*29b0*/  LOP3.LUT R10, R103, 0x6, R98, 0xf8, !PT ;  /* 0x00000006670a7812 */ /* 0x000fe200078ef862 */
[----:B------:R-:W-:Y:S01]  /*29c0*/  IMAD.WIDE R114, R115, 0x100, R88 ;  /* 0x0000010073727825 */ /* 0x000fe200078e0258 */
[----:B------:R-:W-:Y:S01]  /*29d0*/  ISETP.GE.AND P0, PT, R103, UR6, PT ;  /* 0x0000000667007c0c */ /* 0x000fe2000bf06270 */
[----:B------:R-:W-:Y:S01]  /*29e0*/  ULDC UR6, c[0x0][0x284] ;  /* 0x0000a10000067ab9 */ /* 0x000fe20000000800 */
[----:B------:R-:W-:Y:S01]  /*29f0*/  SHF.R.S32.HI R11, RZ, 0x1f, R10 ;  /* 0x0000001fff0b7819 */ /* 0x000fe2000001140a */
[----:B------:R-:W-:Y:S01]  /*2a00*/  IMAD R0, R105, UR4, RZ ;  /* 0x0000000469007c24 */ /* 0x000fe2000f8e02ff */
[----:B------:R-:W-:-:S03]  /*2a10*/  ISETP.GE.OR P0, PT, R3, UR6, P0 ;  /* 0x0000000603007c0c */ /* 0x000fc60008706670 */
[C---:B------:R-:W-:Y:S02]  /*2a20*/  IMAD R7, R23.reuse, UR5, R0 ;  /* 0x0000000517077c24 */ /* 0x040fe4000f8e0200 */
[----:B------:R-:W-:Y:S01]  /*2a30*/  IMAD.WIDE.U32 R4, R23, UR4, R10 ;  /* 0x0000000417047c25 */ /* 0x000fe2000f8e000a */
[----:B------:R-:W-:-:S03]  /*2a40*/  ULDC.64 UR4, c[0x0][0x5c8] ;  /* 0x0001720000047ab9 */ /* 0x000fc60000000a00 */
[----:B------:R-:W-:Y:S02]  /*2a50*/  IMAD R9, R115, UR4, RZ ;  /* 0x0000000473097c24 */ /* 0x000fe4000f8e02ff */
[----:B------:R-:W-:Y:S02]  /*2a60*/  IMAD.IADD R5, R5, 0x1, R7 ;  /* 0x0000000105057824 */ /* 0x000fe400078e0207 */
[C---:B------:R-:W-:Y:S02]  /*2a70*/  IMAD R9, R114.reuse, UR5, R9 ;  /* 0x0000000572097c24 */ /* 0x040fe4000f8e0209 */
[----:B------:R-:W-:-:S04]  /*2a80*/  IMAD.WIDE.U32 R20, R114, UR4, R4 ;  /* 0x0000000472147c25 */ /* 0x000fc8000f8e0004 */
[----:B------:R-:W-:Y:S01]  /*2a90*/  IMAD.MOV.U32 R0, RZ, RZ, -0x1 ;  /* 0xffffffffff007424 */ /* 0x000fe200078e00ff */
[----:B------:R-:W-:Y:S06]  /*2aa0*/  @P0 BRA `(.L_x_32) ;  /* 0x0000003c00800947 */ /* 0x000fec0003800000 */
[----:B-----5:R-:W-:Y:S01]  /*2ab0*/  FSETP.NEU.AND P1, PT, R91, RZ, PT ;  /* 0x000000ff5b00720b */ /* 0x020fe20003f2d000 */
[----:B------:R-:W-:Y:S01]  /*2ac0*/  IMAD.IADD R3, R102, 0x1, -R3 ;  /* 0x0000000166037824 */ /* 0x000fe200078e0a03 */
[----:B------:R-:W-:Y:S01]  /*2ad0*/  IADD3 R4, R97, -R103, RZ ;  /* 0x8000006761047210 */ /* 0x000fe20007ffe0ff */
[----:B------:R-:W-:Y:S01]  /*2ae0*/  BSSY B0, `(.L_x_32) ;  /* 0x00003dc000007945 */ /* 0x000fe20003800000 */
[----:B------:R-:W-:Y:S02]  /*2af0*/  IMAD.IADD R103, R21, 0x1, R9 ;  /* 0x0000000115677824 */ /* 0x000fe400078e0209 */
[----:B------:R-:W-:-:S04]  /*2b00*/  ISETP.GT.AND P6, PT, R4, RZ, PT ;  /* 0x000000ff0400720c */ /* 0x000fc80003fc4270 */
[----:B------:R-:W-:-:S03]  /*2b10*/  ISETP.GT.AND P0, PT, R3, RZ, P6 ;  /* 0x000000ff0300720c */ /* 0x000fc60003704270 */
[----:B------:R-:W-:Y:S10]  /*2b20*/  @!P1 BRA `(.L_x_33) ;  /* 0x0000002800e89947 */ /* 0x000ff40003800000 */
[----:B------:R-:W0:Y:S01]  /*2b30*/  LDC.64 R106, c[0x0][0x5b8] ;  /* 0x00016e00ff6a7b82 */ /* 0x000e220000000a00 */
[----:B------:R-:W-:-:S07]  /*2b40*/  ULDC.64 UR4, c[0x0][0x5c0] ;  /* 0x0001700000047ab9 */ /* 0x000fce0000000a00 */
[----:B------:R-:W1:Y:S08]  /*2b50*/  LDC.64 R14, c[0x0][0x5b0] ;  /* 0x00016c00ff0e7b82 */ /* 0x000e700000000a00 */
[----:B------:R-:W2:Y:S01]  /*2b60*/  LDC.64 R12, c[0x0][0x5a8] ;  /* 0x00016a00ff0c7b82 */ /* 0x000ea20000000a00 */
[-C--:B0-----:R-:W-:Y:S02]  /*2b70*/  IMAD R6, R105, R106.reuse, RZ ;  /* 0x0000006a69067224 */ /* 0x081fe400078e02ff */
[----:B------:R-:W-:-:S04]  /*2b80*/  IMAD.WIDE.U32 R110, R23, R106, R10 ;  /* 0x0000006a176e7225 */ /* 0x000fc800078e000a */
[----:B------:R-:W-:Y:S02]  /*2b90*/  IMAD R123, R23, R107, R6 ;  /* 0x0000006b177b7224 */ /* 0x000fe400078e0206 */
[-C--:B-1----:R-:W-:Y:S02]  /*2ba0*/  IMAD R5, R115, R14.reuse, RZ ;  /* 0x0000000e73057224 */ /* 0x082fe400078e02ff */
[----:B------:R-:W-:Y:S02]  /*2bb0*/  IMAD.IADD R109, R111, 0x1, R123 ;  /* 0x000000016f6d7824 */ /* 0x000fe400078e027b */
[----:B------:R-:W-:Y:S02]  /*2bc0*/  IMAD.MOV.U32 R108, RZ, RZ, R110 ;  /* 0x000000ffff6c7224 */ /* 0x000fe400078e006e */
[C---:B------:R-:W-:Y:S02]  /*2bd0*/  IMAD R21, R114.reuse, R15, R5 ;  /* 0x0000000f72157224 */ /* 0x040fe400078e0205 */
[----:B------:R-:W-:-:S04]  /*2be0*/  IMAD.WIDE.U32 R6, R114, R14, R108 ;  /* 0x0000000e72067225 */ /* 0x000fc800078e006c */
[----:B------:R-:W-:Y:S01]  /*2bf0*/  IMAD.IADD R5, R7, 0x1, R21 ;  /* 0x0000000107057824 */ /* 0x000fe200078e0215 */
[----:B--2---:R-:W-:-:S04]  /*2c00*/  LEA R8, P1, R6, R12, 0x2 ;  /* 0x0000000c06087211 */ /* 0x004fc800078210ff */
[----:B------:R-:W-:-:S05]  /*2c10*/  LEA.HI.X R9, R6, R13, R5, 0x2, P1 ;  /* 0x0000000d06097211 */ /* 0x000fca00008f1405 */
[----:B------:R0:W2:Y:S01]  /*2c20*/  @P0 LDG.E.LTC128B R120, desc[UR36][R8.64] ;  /* 0x0000002408780981 */ /* 0x0000a2000c1e1920 */
[----:B------:R-:W-:Y:S01]  /*2c30*/  IMAD.WIDE.U32 R6, R114, R14, R10 ;  /* 0x0000000e72067225 */ /* 0x000fe200078e000a */
[----:B------:R-:W-:Y:S01]  /*2c40*/  ISETP.GT.AND P5, PT, R4, 0x1, PT ;  /* 0x000000010400780c */ /* 0x000fe20003fa4270 */
[----:B------:R-:W-:Y:S01]  /*2c50*/  BSSY B1, `(.L_x_34) ;  /* 0x0000017000017945 */ /* 0x000fe20003800000 */
[----:B------:R-:W-:Y:S01]  /*2c60*/  LEA R104, P1, R20, UR4, 0x2 ;  /* 0x0000000414687c11 */ /* 0x000fe2000f8210ff */
[----:B------:R-:W-:Y:S01]  /*2c70*/  IMAD.IADD R7, R21, 0x1, R7 ;  /* 0x0000000115077824 */ /* 0x000fe200078e0207 */
[C---:B------:R-:W-:Y:S01]  /*2c80*/  SHF.L.U64.HI R113, R14.reuse, 0x3, R15 ;  /* 0x000000030e717819 */ /* 0x040fe2000001020f */
[----:B------:R-:W-:Y:S01]  /*2c90*/  IMAD.SHL.U32 R112, R14, 0x8, RZ ;  /* 0x000000080e707824 */ /* 0x000fe200078e00ff */
[----:B------:R-:W-:Y:S01]  /*2ca0*/  ISETP.GT.AND P3, PT, R3, RZ, P5 ;  /* 0x000000ff0300720c */ /* 0x000fe20002f64270 */
[----:B------:R-:W-:Y:S01]  /*2cb0*/  IMAD.WIDE.U32 R6, R23, R106, R6 ;  /* 0x0000006a17067225 */ /* 0x000fe200078e0006 */
[----:B------:R-:W-:-:S02]  /*2cc0*/  LEA.HI.X R105, R20, UR5, R103, 0x2, P1 ;  /* 0x0000000514697c11 */ /* 0x000fc400088f1467 */
[----:B------:R-:W-:Y:S01]  /*2cd0*/  P2R R119, PR, RZ, 0x20 ;  /* 0x00000020ff777803 */ /* 0x000fe20000000000 */
[----:B------:R-:W-:Y:S01]  /*2ce0*/  IMAD.WIDE.U32 R116, R114, R14, R112 ;  /* 0x0000000e72747225 */ /* 0x000fe200078e0070 */
[----:B------:R-:W-:Y:S02]  /*2cf0*/  IADD3 R7, R123, R7, RZ ;  /* 0x000000077b077210 */ /* 0x000fe40007ffe0ff */
[----:B0-----:R-:W-:Y:S01]  /*2d00*/  LEA R8, P1, R6, R12, 0x2 ;  /* 0x0000000c06087211 */ /* 0x001fe200078210ff */
[----:B------:R-:W-:-:S03]  /*2d10*/  IMAD.IADD R21, R21, 0x1, R117 ;  /* 0x0000000115157824 */ /* 0x000fc600078e0275 */
[----:B------:R-:W-:Y:S01]  /*2d20*/  LEA.HI.X R9, R6, R13, R7, 0x2, P1 ;  /* 0x0000000d06097211 */ /* 0x000fe200008f1407 */
[----:B--2---:R-:W-:-:S04]  /*2d30*/  FMUL R5, R120, R91 ;  /* 0x0000005b78057220 */ /* 0x004fc80000400000 */
[----:B------:R-:W-:Y:S01]  /*2d40*/  FFMA R103, R56, R90, R5 ;  /* 0x0000005a38677223 */ /* 0x000fe20000000005 */
[----:B------:R-:W-:-:S04]  /*2d50*/  IADD3 R5, P1, R110, R116, RZ ;  /* 0x000000746e057210 */ /* 0x000fc80007f3e0ff */
[----:B------:R0:W-:Y:S01]  /*2d60*/  @P0 STG.E desc[UR36][R104.64], R103 ;  /* 0x0000006768000986 */ /* 0x0001e2000c101924 */
[----:B------:R-:W-:Y:S01]  /*2d70*/  ISETP.GT.AND P0, PT, R3, 0x8, P6 ;  /* 0x000000080300780c */ /* 0x000fe20003704270 */
[----:B------:R-:W-:Y:S01]  /*2d80*/  IMAD.X R56, R21, 0x1, R109, P1 ;  /* 0x0000000115387824 */ /* 0x000fe200008e066d */
[----:B------:R-:W-:Y:S01]  /*2d90*/  LEA R6, P2, R5, R12, 0x2 ;  /* 0x0000000c05067211 */ /* 0x000fe200078410ff */
[----:B------:R-:W-:-:S12]  /*2da0*/  @!P3 BRA `(.L_x_35) ;  /* 0x000000000004b947 */ /* 0x000fd80003800000 */
[----:B------:R1:W5:Y:S02]  /*2db0*/  LDG.E.LTC128B R120, desc[UR36][R8.64+0x4] ;  /* 0x0000042408787981 */ /* 0x000364000c1e1920 */
.L_x_35:
[----:B------:R-:W-:Y:S05]  /*2dc0*/  BSYNC B1 ;  /* 0x0000000000017941 */ /* 0x000fea0003800000 */
.L_x_34:
[----:B-----5:R-:W-:Y:S01]  /*2dd0*/  FMUL R20, R120, R91 ;  /* 0x0000005b78147220 */ /* 0x020fe20000400000 */
[----:B------:R-:W-:-:S03]  /*2de0*/  LEA.HI.X R7, R5, R13, R56, 0x2, P2 ;  /* 0x0000000d05077211 */ /* 0x000fc600010f1438 */
[----:B0-----:R-:W-:-:S05]  /*2df0*/  FFMA R103, R57, R90, R20 ;  /* 0x0000005a39677223 */ /* 0x001fca0000000014 */
[----:B------:R0:W-:Y:S04]  /*2e00*/  @P3 STG.E desc[UR36][R104.64+0x4], R103 ;  /* 0x0000046768003986 */ /* 0x0001e8000c101924 */
[----:B------:R-:W2:Y:S01]  /*2e10*/  @P0 LDG.E.LTC128B R120, desc[UR36][R6.64] ;  /* 0x0000002406780981 */ /* 0x000ea2000c1e1920 */
[----:B------:R-:W-:Y:S01]  /*2e20*/  IADD3 R116, P1, R10, R116, RZ ;  /* 0x000000740a747210 */ /* 0x000fe20007f3e0ff */
[C---:B------:R-:W-:Y:S01]  /*2e30*/  IMAD.SHL.U32 R107, R92.reuse, 0x4, RZ ;  /* 0x000000045c6b7824 */ /* 0x040fe200078e00ff */
[----:B------:R-:W-:Y:S01]  /*2e40*/  SHF.L.U64.HI R121, R92, 0x2, R95 ;  /* 0x000000025c797819 */ /* 0x000fe2000001025f */
[----:B------:R-:W-:Y:S01]  /*2e50*/  BSSY B1, `(.L_x_36) ;  /* 0x0000013000017945 */ /* 0x000fe20003800000 */
[----:B------:R-:W-:Y:S01]  /*2e60*/  ISETP.GT.AND P4, PT, R4, 0x8, PT ;  /* 0x000000080400780c */ /* 0x000fe20003f84270 */
[----:B------:R-:W-:Y:S01]  /*2e70*/  IMAD.X R117, R11, 0x1, R21, P1 ;  /* 0x000000010b757824 */ /* 0x000fe200008e0615 */
[----:B------:R-:W-:Y:S01]  /*2e80*/  IADD3 R56, P1, R107, R104, RZ ;  /* 0x000000686b387210 */ /* 0x000fe20007f3e0ff */
[----:B0-----:R-:W-:-:S02]  /*2e90*/  IMAD.SHL.U32 R103, R93, 0x4, RZ ;  /* 0x000000045d677824 */ /* 0x001fc400078e00ff */
[----:B------:R-:W-:-:S04]  /*2ea0*/  IMAD.WIDE.U32 R116, R23, R106, R116 ;  /* 0x0000006a17747225 */ /* 0x000fc800078e0074 */
[----:B------:R-:W-:Y:S01]  /*2eb0*/  IMAD.X R57, R121, 0x1, R105, P1 ;  /* 0x0000000179397824 */ /* 0x000fe200008e0669 */
[----:B------:R-:W-:Y:S01]  /*2ec0*/  ISETP.GT.AND P1, PT, R3, 0x8, P5 ;  /* 0x000000080300780c */ /* 0x000fe20002f24270 */
[----:B------:R-:W-:Y:S01]  /*2ed0*/  IMAD.IADD R21, R123, 0x1, R117 ;  /* 0x000000017b157824 */ /* 0x000fe200078e0275 */
[----:B------:R-:W-:-:S04]  /*2ee0*/  LEA R20, P2, R116, R12, 0x2 ;  /* 0x0000000c74147211 */ /* 0x000fc800078410ff */
[----:B------:R-:W-:Y:S02]  /*2ef0*/  LEA.HI.X R21, R116, R13, R21, 0x2, P2 ;  /* 0x0000000d74157211 */ /* 0x000fe400010f1415 */
[----:B------:R-:W-:Y:S01]  /*2f00*/  P2R R116, PR, RZ, 0x10 ;  /* 0x00000010ff747803 */ /* 0x000fe20000000000 */
[----:B--2---:R-:W-:-:S04]  /*2f10*/  FMUL R5, R120, R91 ;  /* 0x0000005b78057220 */ /* 0x004fc80000400000 */
[----:B------:R-:W-:Y:S01]  /*2f20*/  FFMA R117, R58, R90, R5 ;  /* 0x0000005a3a757223 */ /* 0x000fe20000000005 */
[----:B------:R-:W-:-:S04]  /*2f30*/  SHF.L.U64.HI R5, R93, 0x2, R94 ;  /* 0x000000025d057819 */ /* 0x000fc8000001025e */
[----:B------:R0:W-:Y:S01]  /*2f40*/  @P0 STG.E desc[UR36][R56.64], R117 ;  /* 0x0000007538000986 */ /* 0x0001e2000c101924 */
[----:B------:R-:W-:Y:S01]  /*2f50*/  IADD3 R6, P0, P2, R103, R104, R107 ;  /* 0x0000006867067210 */ /* 0x000fe20007a1e06b */
[----:B------:R-:W-:-:S12]  /*2f60*/  @!P1 BRA `(.L_x_37) ;  /* 0x0000000000049947 */ /* 0x000fd80003800000 */
[----:B------:R2:W5:Y:S02]  /*2f70*/  LDG.E.LTC128B R120, desc[UR36][R20.64+0x4] ;  /* 0x0000042414787981 */ /* 0x000564000c1e1920 */
.L_x_37:
[----:B------:R-:W-:Y:S05]  /*2f80*/  BSYNC B1 ;  /* 0x0000000000017941 */ /* 0x000fea0003800000 */
.L_x_36:
[----:B-----5:R-:W-:Y:S01]  /*2f90*/  FMUL R58, R120, R91 ;  /* 0x0000005b783a7220 */ /* 0x020fe20000400000 */
[----:B------:R-:W-:Y:S01]  /*2fa0*/  IADD3.X R7, R5, R105, R121, P0, P2 ;  /* 0x0000006905077210 */ /* 0x000fe200007e4479 */
[----:B------:R-:W-:Y:S01]  /*2fb0*/  BSSY B1, `(.L_x_38) ;  /* 0x0000008000017945 */ /* 0x000fe20003800000 */
[----:B------:R-:W-:Y:S01]  /*2fc0*/  ISETP.GT.AND P0, PT, R3, RZ, P4 ;  /* 0x000000ff0300720c */ /* 0x000fe20002704270 */
[----:B------:R-:W-:Y:S01]  /*2fd0*/  FFMA R59, R59, R90, R58 ;  /* 0x0000005a3b3b7223 */ /* 0x000fe2000000003a */
[----:B------:R-:W-:-:S04]  /*2fe0*/  ISETP.GT.AND P3, PT, R4, 0x9, PT ;  /* 0x000000090400780c */ /* 0x000fc80003f64270 */
[----:B------:R3:W-:Y:S01]  /*2ff0*/  @P1 STG.E desc[UR36][R56.64+0x4], R59 ;  /* 0x0000043b38001986 */ /* 0x0007e2000c101924 */
[----:B0-----:R-:W-:-:S06]  /*3000*/  P2R R117, PR, RZ, 0x8 ;  /* 0x00000008ff757803 */ /* 0x001fcc0000000000 */
[----:B------:R-:W-:Y:S05]  /*3010*/  @!P0 BRA `(.L_x_39) ;  /* 0x0000000000048947 */ /* 0x000fea0003800000 */
[----:B------:R0:W5:Y:S02]  /*3020*/  LDG.E.LTC128B R120, desc[UR36][R8.64+0x20] ;  /* 0x0000202408787981 */ /* 0x000164000c1e1920 */
.L_x_39:
[----:B------:R-:W-:Y:S05]  /*3030*/  BSYNC B1 ;  /* 0x0000000000017941 */ /* 0x000fea0003800000 */
.L_x_38:
[----:B---3-5:R-:W-:Y:S01]  /*3040*/  FMUL R59, R120, R91 ;  /* 0x0000005b783b7220 */ /* 0x028fe20000400000 */
[----:B------:R-:W-:Y:S01]  /*3050*/  @P0 MOV R58, R104 ;  /* 0x00000068003a0202 */ /* 0x000fe20000000f00 */
[----:B------:R-:W-:Y:S01]  /*3060*/  BSSY B1, `(.L_x_40) ;  /* 0x0000007000017945 */ /* 0x000fe20003800000 */
[----:B------:R-:W-:Y:S01]  /*3070*/  ISETP.GT.AND P1, PT, R3, RZ, P3 ;  /* 0x000000ff0300720c */ /* 0x000fe20001f24270 */
[----:B------:R-:W-:Y:S01]  /*3080*/  FFMA R107, R60, R90, R59 ;  /* 0x0000005a3c6b7223 */ /* 0x000fe2000000003b */
[----:B------:R-:W-:-:S05]  /*3090*/  @P0 IMAD.MOV.U32 R59, RZ, RZ, R105 ;  /* 0x000000ffff3b0224 */ /* 0x000fca00078e0069 */
[----:B------:R3:W-:Y:S06]  /*30a0*/  @P0 STG.E desc[UR36][R58.64+0x20], R107 ;  /* 0x0000206b3a000986 */ /* 0x0007ec000c101924 */
[----:B------:R-:W-:Y:S05]  /*30b0*/  @!P1 BRA `(.L_x_41) ;  /* 0x0000000000049947 */ /* 0x000fea0003800000 */
[----:B------:R4:W5:Y:S02]  /*30c0*/  LDG.E.LTC128B R120, desc[UR36][R8.64+0x24] ;  /* 0x0000242408787981 */ /* 0x000964000c1e1920 */
.L_x_41:
[----:B------:R-:W-:Y:S05]  /*30d0*/  BSYNC B1 ;  /* 0x0000000000017941 */ /* 0x000fea0003800000 */
.L_x_40:
[----:B---3-5:R-:W-:Y:S01]  /*30e0*/  FMUL R58, R120, R91 ;  /* 0x0000005b783a7220 */ /* 0x028fe20000400000 */
[----:B------:R-:W-:Y:S01]  /*30f0*/  @P1 IMAD.MOV.U32 R59, RZ, RZ, R105 ;  /* 0x000000ffff3b1224 */ /* 0x000fe200078e0069 */
[----:B------:R-:W-:Y:S01]  /*3100*/  ISETP.GT.AND P0, PT, R3, 0x8, P4 ;  /* 0x000000080300780c */ /* 0x000fe20002704270 */
[----:B------:R-:W-:Y:S01]  /*3110*/  BSSY B1, `(.L_x_42) ;  /* 0x0000006000017945 */ /* 0x000fe20003800000 */
[----:B------:R-:W-:Y:S01]  /*3120*/  FFMA R61, R61, R90, R58 ;  /* 0x0000005a3d3d7223 */ /* 0x000fe2000000003a */
[----:B------:R-:W-:-:S05]  /*3130*/  @P1 IMAD.MOV.U32 R58, RZ, RZ, R104 ;  /* 0x000000ffff3a1224 */ /* 0x000fca00078e0068 */
[----:B------:R3:W-:Y:S05]  /*3140*/  @P1 STG.E desc[UR36][R58.64+0x24], R61 ;  /* 0x0000243d3a001986 */ /* 0x0007ea000c101924 */
[----:B------:R-:W-:Y:S05]  /*3150*/  @!P0 BRA `(.L_x_43) ;  /* 0x0000000000048947 */ /* 0x000fea0003800000 */
[----:B------:R0:W5:Y:S02]  /*3160*/  LDG.E.LTC128B R120, desc[UR36][R20.64+0x20] ;  /* 0x0000202414787981 */ /* 0x000164000c1e1920 */
.L_x_43:
[----:B------:R-:W-:Y:S05]  /*3170*/  BSYNC B1 ;  /* 0x0000000000017941 */ /* 0x000fea0003800000 */
.L_x_42:
[----:B---3-5:R-:W-:Y:S01]  /*3180*/  FMUL R59, R120, R91 ;  /* 0x0000005b783b7220 */ /* 0x028fe20000400000 */
[----:B------:R-:W-:Y:S01]  /*3190*/  ISETP.GT.AND P1, PT, R3, 0x8, P3 ;  /* 0x000000080300780c */ /* 0x000fe20001f24270 */
[----:B------:R-:W-:Y:S02]  /*31a0*/  BSSY B1, `(.L_x_44) ;  /* 0x0000005000017945 */ /* 0x000fe40003800000 */
[----:B------:R-:W-:-:S05]  /*31b0*/  FFMA R59, R62, R90, R59 ;  /* 0x0000005a3e3b7223 */ /* 0x000fca000000003b */
[----:B------:R3:W-:Y:S05]  /*31c0*/  @P0 STG.E desc[UR36][R56.64+0x20], R59 ;  /* 0x0000203b38000986 */ /* 0x0007ea000c101924 */
[----:B------:R-:W-:Y:S05]  /*31d0*/  @!P1 BRA `(.L_x_45) ;  /* 0x0000000000049947 */ /* 0x000fea0003800000 */
[----:B------:R0:W5:Y:S02]  /*31e0*/  LDG.E.LTC128B R120, desc[UR36][R20.64+0x24] ;  /* 0x0000242414787981 */ /* 0x000164000c1e1920 */
.L_x_45:
[----:B------:R-:W-:Y:S05]  /*31f0*/  BSYNC B1 ;  /* 0x0000000000017941 */ /* 0x000fea0003800000 */
.L_x_44:
[----:B-----5:R-:W-:Y:S01]  /*3200*/  FMUL R58, R120, R91 ;  /* 0x0000005b783a7220 */ /* 0x020fe20000400000 */
[----:B------:R-:W-:Y:S01]  /*3210*/  IADD3 R121, P0, R114, 0x80, RZ ;  /* 0x0000008072797810 */ /* 0x000fe20007f1e0ff */
[----:B------:R-:W-:Y:S01]  /*3220*/  BSSY B1, `(.L_x_46) ;  /* 0x000000c000017945 */ /* 0x000fe20003800000 */
[----:B------:R-:W-:Y:S01]  /*3230*/  ISETP.GT.AND P2, PT, R4, 0x10, PT ;  /* 0x000000100400780c */ /* 0x000fe20003f44270 */
[----:B------:R-:W-:Y:S02]  /*3240*/  FFMA R63, R63, R90, R58 ;  /* 0x0000005a3f3f7223 */ /* 0x000fe4000000003a */
[----:B------:R-:W-:Y:S01]  /*3250*/  IMAD.X R115, RZ, RZ, R115, P0 ;  /* 0x000000ffff737224 */ /* 0x000fe200000e0673 */
[----:B------:R-:W-:Y:S02]  /*3260*/  ISETP.GT.AND P0, PT, R3, RZ, P2 ;  /* 0x000000ff0300720c */ /* 0x000fe40001704270 */
[----:B------:R0:W-:Y:S01]  /*3270*/  @P1 STG.E desc[UR36][R56.64+0x24], R63 ;  /* 0x0000243f38001986 */ /* 0x0001e2000c101924 */
[----:B------:R-:W-:Y:S01]  /*3280*/  IMAD R58, R115, R14, RZ ;  /* 0x0000000e733a7224 */ /* 0x000fe200078e02ff */
[----:B------:R-:W-:-:S03]  /*3290*/  P2R R114, PR, RZ, 0x4 ;  /* 0x00000004ff727803 */ /* 0x000fc60000000000 */
[C---:B------:R-:W-:Y:S02]  /*32a0*/  IMAD R107, R121.reuse, R15, R58 ;  /* 0x0000000f796b7224 */ /* 0x040fe400078e023a */
[----:B---3--:R-:W-:-:S04]  /*32b0*/  IMAD.WIDE.U32 R58, R121, R14, R10 ;  /* 0x0000000e793a7225 */ /* 0x008fc800078e000a */
[----:B------:R-:W-:Y:S05]  /*32c0*/  @!P0 BRA `(.L_x_47) ;  /* 0x0000000000048947 */ /* 0x000fea0003800000 */
[----:B------:R3:W5:Y:S02]  /*32d0*/  LDG.E.LTC128B R120, desc[UR36][R8.64+0x40] ;  /* 0x0000402408787981 */ /* 0x000764000c1e1920 */
.L_x_47:
[----:B------:R-:W-:Y:S05]  /*32e0*/  BSYNC B1 ;  /* 0x0000000000017941 */ /* 0x000fea0003800000 */
.L_x_46:
[----:B-----5:R-:W-:Y:S01]  /*32f0*/  FMUL R15, R120, R91 ;  /* 0x0000005b780f7220 */ /* 0x020fe20000400000 */
[----:B------:R-:W-:Y:S01]  /*3300*/  IMAD.IADD R59, R107, 0x1, R59 ;  /* 0x000000016b3b7824 */ /* 0x000fe200078e023b */
[----:B------:R-:W-:Y:S01]  /*3310*/  ISETP.GT.AND P1, PT, R4, 0x11, PT ;  /* 0x000000110400780c */ /* 0x000fe20003f24270 */
[----:B------:R-:W-:-:S04]  /*3320*/  IMAD.WIDE.U32 R60, R121, R14, R108 ;  /* 0x0000000e793c7225 */ /* 0x000fc800078e006c */
[----:B------:R-:W-:Y:S01]  /*3330*/  FFMA R111, R64, R90, R15 ;  /* 0x0000005a406f7223 */ /* 0x000fe2000000000f */
[----:B------:R-:W-:Y:S01]  /*3340*/  BSSY B1, `(.L_x_48) ;  /* 0x0000019000017945 */ /* 0x000fe20003800000 */
[----:B0-----:R-:W-:-:S03]  /*3350*/  IMAD.WIDE.U32 R62, R23, R106, R58 ;  /* 0x0000006a173e7225 */ /* 0x001fc600078e003a */
[----:B------:R0:W-:Y:S01]  /*3360*/  @P0 STG.E desc[UR36][R104.64+0x40], R111 ;  /* 0x0000406f68000986 */ /* 0x0001e2000c101924 */
[----:B------:R-:W-:Y:S01]  /*3370*/  LEA R58, P0, R60, R12, 0x2 ;  /* 0x0000000c3c3a7211 */ /* 0x000fe200078010ff */
[----:B------:R-:W-:Y:S02]  /*3380*/  IMAD.IADD R15, R61, 0x1, R107 ;  /* 0x000000013d0f7824 */ /* 0x000fe400078e026b */
[----:B------:R-:W-:-:S03]  /*3390*/  IMAD.WIDE.U32 R112, R121, R14, R112 ;  /* 0x0000000e79707225 */ /* 0x000fc600078e0070 */
[----:B------:R-:W-:Y:S01]  /*33a0*/  LEA.HI.X R59, R60, R13, R15, 0x2, P0 ;  /* 0x0000000d3c3b7211 */ /* 0x000fe200000f140f */
[----:B------:R-:W-:Y:S01]  /*33b0*/  IMAD.IADD R15, R123, 0x1, R63 ;  /* 0x000000017b0f7824 */ /* 0x000fe200078e023f */
[C---:B------:R-:W-:Y:S02]  /*33c0*/  LEA R14, P0, R62.reuse, R12, 0x2 ;  /* 0x0000000c3e0e7211 */ /* 0x040fe400078010ff */
[----:B------:R-:W-:Y:S02]  /*33d0*/  IADD3 R107, R107, R113, RZ ;  /* 0x000000716b6b7210 */ /* 0x000fe40007ffe0ff */
[----:B------:R-:W-:Y:S02]  /*33e0*/  LEA.HI.X R15, R62, R13, R15, 0x2, P0 ;  /* 0x0000000d3e0f7211 */ /* 0x000fe400000f140f */
[----:B------:R-:W-:-:S05]  /*33f0*/  IADD3 R110, P0, R110, R112, RZ ;  /* 0x000000706e6e7210 */ /* 0x000fca0007f1e0ff */
[----:B------:R-:W-:Y:S01]  /*3400*/  IMAD.X R108, R107, 0x1, R109, P0 ;  /* 0x000000016b6c7824 */ /* 0x000fe200000e066d */
[----:B------:R-:W-:-:S05]  /*3410*/  IADD3 R10, P0, R10, R112, RZ ;  /* 0x000000700a0a7210 */ /* 0x000fca0007f1e0ff */
[----:B------:R-:W-:Y:S02]  /*3420*/  IMAD.X R11, R11, 0x1, R107, P0 ;  /* 0x000000010b0b7824 */ /* 0x000fe400000e066b */
[----:B------:R-:W-:Y:S01]  /*3430*/  IMAD.WIDE.U32 R106, R23, R106, R10 ;  /* 0x0000006a176a7225 */ /* 0x000fe200078e000a */
[----:B------:R-:W-:-:S03]  /*3440*/  LEA R10, P0, R110, R12, 0x2 ;  /* 0x0000000c6e0a7211 */ /* 0x000fc600078010ff */
[----:B------:R-:W-:Y:S01]  /*3450*/  IMAD.IADD R23, R123, 0x1, R107 ;  /* 0x000000017b177824 */ /* 0x000fe200078e026b */
[-C--:B------:R-:W-:Y:S02]  /*3460*/  LEA.HI.X R11, R110, R13.reuse, R108, 0x2, P0 ;  /* 0x0000000d6e0b7211 */ /* 0x080fe400000f146c */
[C---:B------:R-:W-:Y:S02]  /*3470*/  LEA R12, P0, R106.reuse, R12, 0x2 ;  /* 0x0000000c6a0c7211 */ /* 0x040fe400078010ff */
[----:B------:R-:W-:Y:S02]  /*3480*/  P2R R107, PR, RZ, 0x2 ;  /* 0x00000002ff6b7803 */ /* 0x000fe40000000000 */
[----:B------:R-:W-:Y:S02]  /*3490*/  LEA.HI.X R13, R106, R13, R23, 0x2, P0 ;  /* 0x0000000d6a0d7211 */ /* 0x000fe400000f1417 */
[----:B------:R-:W-:-:S13]  /*34a0*/  ISETP.GT.AND P0, PT, R3, RZ, P1 ;  /* 0x000000ff0300720c */ /* 0x000fda0000f04270 */
[----:B0-----:R-:W-:Y:S05]  /*34b0*/  @!P0 BRA `(.L_x_49) ;  /* 0x0000000000048947 */ /* 0x001fea0003800000 */
[----:B------:R0:W5:Y:S02]  /*34c0*/  LDG.E.LTC128B R120, desc[UR36][R8.64+0x44] ;  /* 0x0000442408787981 */ /* 0x000164000c1e1920 */
.L_x_49:
[----:B------:R-:W-:Y:S05]  /*34d0*/  BSYNC B1 ;  /* 0x0000000000017941 */ /* 0x000fea0003800000 */
.L_x_48:
[----:B-----5:R-:W-:Y:S01]  /*34e0*/  FMUL R60, R120, R91 ;  /* 0x0000005b783c7220 */ /* 0x020fe20000400000 */
[----:B------:R-:W-:Y:S01]  /*34f0*/  @P0 IMAD.MOV.U32 R61, RZ, RZ, R105 ;  /* 0x000000ffff3d0224 */ /* 0x000fe200078e0069 */
[----:B------:R-:W-:Y:S02]  /*3500*/  BSSY B1, `(.L_x_50) ;  /* 0x0000007000017945 */ /* 0x000fe40003800000 */
[----:B------:R-:W-:Y:S01]  /*3510*/  FFMA R65, R65, R90, R60 ;  /* 0x0000005a41417223 */ /* 0x000fe2000000003c */
[----:B------:R-:W-:-:S05]  /*3520*/  @P0 IMAD.MOV.U32 R60, RZ, RZ, R104 ;  /* 0x000000ffff3c0224 */ /* 0x000fca00078e0068 */
[----:B------:R0:W-:Y:S01]  /*3530*/  @P0 STG.E desc[UR36][R60.64+0x44], R65 ;  /* 0x000044413c000986 */ /* 0x0001e2000c101924 */
[----:B------:R-:W-:-:S13]  /*3540*/  ISETP.GT.AND P0, PT, R3, 0x8, P2 ;  /* 0x000000080300780c */ /* 0x000fda0001704270 */
[----:B0-----:R-:W-:Y:S05]  /*3550*/  @!P0 BRA `(.L_x_51) ;  /* 0x0000000000048947 */ /* 0x001fea0003800000 */
[----:B------:R0:W5:Y:S02]  /*3560*/  LDG.E.LTC128B R120, desc[UR36][R20.64+0x40] ;  /* 0x0000402414787981 */ /* 0x000164000c1e1920 */
.L_x_51:
[----:B------:R-:W-:Y:S05]  /*3570*/  BSYNC B1 ;  /* 0x0000000000017941 */ /* 0x000fea0003800000 */
.L_x_50:
[----:B-----5:R-:W-:Y:S01]  /*3580*/  FMUL R23, R120, R91 ;  /* 0x0000005b78177220 */ /* 0x020fe20000400000 */
[----:B------:R-:W-:Y:S03]  /*3590*/  BSSY B1, `(.L_x_52) ;  /* 0x0000006000017945 */ /* 0x000fe60003800000 */
[----:B------:R-:W-:-:S05]  /*35a0*/  FFMA R23, R66, R90, R23 ;  /* 0x0000005a42177223 */ /* 0x000fca0000000017 */
[----:B------:R0:W-:Y:S01]  /*35b0*/  @P0 STG.E desc[UR36][R56.64+0x40], R23 ;  /* 0x0000401738000986 */ /* 0x0001e2000c101924 */
[----:B------:R-:W-:-:S13]  /*35c0*/  ISETP.GT.AND P0, PT, R3, 0x8, P1 ;  /* 0x000000080300780c */ /* 0x000fda0000f04270 */
[----:B0-----:R-:W-:Y:S05]  /*35d0*/  @!P0 BRA `(.L_x_53) ;  /* 0x0000000000048947 */ /* 0x001fea0003800000 */
[----:B------:R0:W5:Y:S02]  /*35e0*/  LDG.E.LTC128B R120, desc[UR36][R20.64+0x44] ;  /* 0x0000442414787981 */ /* 0x000164000c1e1920 */
.L_x_53:
[----:B------:R-:W-:Y:S05]  /*35f0*/  BSYNC B1 ;  /* 0x0000000000017941 */ /* 0x000fea0003800000 */
.L_x_52:
[----:B-----5:R-:W-:Y:S01]  /*3600*/  FMUL R60, R120, R91 ;  /* 0x0000005b783c7220 */ /* 0x020fe20000400000 */
[----:B------:R-:W-:Y:S01]  /*3610*/  ISETP.GT.AND P2, PT, R4, 0x18, PT ;  /* 0x000000180400780c */ /* 0x000fe20003f44270 */
[----:B------:R-:W-:Y:S02]  /*3620*/  BSSY B1, `(.L_x_54) ;  /* 0x0000007000017945 */ /* 0x000fe40003800000 */
[----:B------:R-:W-:Y:S01]  /*3630*/  FFMA R67, R67, R90, R60 ;  /* 0x0000005a43437223 */ /* 0x000fe2000000003c */
[----:B------:R-:W-:-:S04]  /*3640*/  P2R R106, PR, RZ, 0x4 ;  /* 0x00000004ff6a7803 */ /* 0x000fc80000000000 */
[----:B------:R0:W-:Y:S01]  /*3650*/  @P0 STG.E desc[UR36][R56.64+0x44], R67 ;  /* 0x0000444338000986 */ /* 0x0001e2000c101924 */
[----:B------:R-:W-:-:S13]  /*3660*/  ISETP.GT.AND P0, PT, R3, RZ, P2 ;  /* 0x000000ff0300720c */ /* 0x000fda0001704270 */
[----:B0-----:R-:W-:Y:S05]  /*3670*/  @!P0 BRA `(.L_x_55) ;  /* 0x0000000000048947 */ /* 0x001fea0003800000 */
[----:B------:R0:W5:Y:S02]  /*3680*/  LDG.E.LTC128B R120, desc[UR36][R8.64+0x60] ;  /* 0x0000602408787981 */ /* 0x000164000c1e1920 */
.L_x_55:
[----:B------:R-:W-:Y:S05]  /*3690*/  BSYNC B1 ;  /* 0x0000000000017941 */ /* 0x000fea0003800000 */
.L_x_54:
[----:B-----5:R-:W-:Y:S01]  /*36a0*/  FMUL R23, R120, R91 ;  /* 0x0000005b78177220 */ /* 0x020fe20000400000 */
[----:B------:R-:W-:Y:S01]  /*36b0*/  @P0 IMAD.MOV.U32 R60, RZ, RZ, R104 ;  /* 0x000000ffff3c0224 */ /* 0x000fe200078e0068 */
[----:B------:R-:W-:Y:S01]  /*36c0*/  ISETP.GT.AND P1, PT, R4, 0x19, PT ;  /* 0x000000190400780c */ /* 0x000fe20003f24270 */
[----:B------:R-:W-:Y:S02]  /*36d0*/  @P0 IMAD.MOV.U32 R61, RZ, RZ, R105 ;  /* 0x000000ffff3d0224 */ /* 0x000fe400078e0069 */
[----:B------:R-:W-:Y:S01]  /*36e0*/  FFMA R23, R68, R90, R23 ;  /* 0x0000005a44177223 */ /* 0x000fe20000000017 */
[----:B------:R-:W-:Y:S01]  /*36f0*/  BSSY B1, `(.L_x_56) ;  /* 0x0000006000017945 */ /* 0x000fe20003800000 */
[----:B------:R-:W-:-:S03]  /*3700*/  P2R R108, PR, RZ, 0x2 ;  /* 0x00000002ff6c7803 */ /* 0x000fc60000000000 */
[----:B------:R0:W-:Y:S01]  /*3710*/  @P0 STG.E desc[UR36][R60.64+0x60], R23 ;  /* 0x000060173c000986 */ /* 0x0001e2000c101924 */
[----:B------:R-:W-:-:S13]  /*3720*/  ISETP.GT.AND P0, PT, R3, RZ, P1 ;  /* 0x000000ff0300720c */ /* 0x000fda0000f04270 */
[----:B0-----:R-:W-:Y:S05]  /*3730*/  @!P0 BRA `(.L_x_57) ;  /* 0x0000000000048947 */ /* 0x001fea0003800000 */
[----:B------:R0:W5:Y:S02]  /*3740*/  LDG.E.LTC128B R120, desc[UR36][R8.64+0x64] ;  /* 0x0000642408787981 */ /* 0x000164000c1e1920 */
.L_x_57:
[----:B------:R-:W-:Y:S05]  /*3750*/  BSYNC B1 ;  /* 0x0000000000017941 */ /* 0x000fea0003800000 */
.L_x_56:
[----:B-----5:R-:W-:Y:S01]  /*3760*/  FMUL R60, R120, R91 ;  /* 0x0000005b783c7220 */ /* 0x020fe20000400000 */
[----:B------:R-:W-:Y:S01]  /*3770*/  @P0 IMAD.MOV.U32 R61, RZ, RZ, R105 ;  /* 0x000000ffff3d0224 */ /* 0x000fe200078e0069 */
[----:B------:R-:W-:Y:S02]  /*3780*/  BSSY B1, `(.L_x_58) ;  /* 0x0000007000017945 */ /* 0x000fe40003800000 */
[----:B------:R-:W-:Y:S01]  /*3790*/  FFMA R69, R69, R90, R60 ;  /* 0x0000005a45457223 */ /* 0x000fe2000000003c */
[----:B------:R-:W-:-:S05]  /*37a0*/  @P0 MOV R60, R104 ;  /* 0x00000068003c0202 */ /* 0x000fca0000000f00 */
[----:B------:R0:W-:Y:S01]  /*37b0*/  @P0 STG.E desc[UR36][R60.64+0x64], R69 ;  /* 0x000064453c000986 */ /* 0x0001e2000c101924 */
[----:B------:R-:W-:-:S13]  /*37c0*/  ISETP.GT.AND P0, PT, R3, 0x8, P2 ;  /* 0x000000080300780c */ /* 0x000fda0001704270 */
[----:B0-----:R-:W-:Y:S05]  /*37d0*/  @!P0 BRA `(.L_x_59) ;  /* 0x0000000000048947 */ /* 0x001fea0003800000 */
[----:B------:R0:W5:Y:S02]  /*37e0*/  LDG.E.LTC128B R120, desc[UR36][R20.64+0x60] ;  /* 0x0000602414787981 */ /* 0x000164000c1e1920 */
.L_x_59:
[----:B------:R-:W-:Y:S05]  /*37f0*/  BSYNC B1 ;  /* 0x0000000000017941 */ /* 0x000fea0003800000 */
.L_x_58:
[----:B-----5:R-:W-:Y:S01]  /*3800*/  FMUL R23, R120, R91 ;  /* 0x0000005b78177220 */ /* 0x020fe20000400000 */
[----:B------:R-:W-:Y:S03]  /*3810*/  BSSY B1, `(.L_x_60) ;  /* 0x0000006000017945 */ /* 0x000fe60003800000 */
[----:B------:R-:W-:-:S05]  /*3820*/  FFMA R23, R70, R90, R23 ;  /* 0x0000005a46177223 */ /* 0x000fca0000000017 */
[----:B------:R0:W-:Y:S01]  /*3830*/  @P0 STG.E desc[UR36][R56.64+0x60], R23 ;  /* 0x0000601738000986 */ /* 0x0001e2000c101924 */
[----:B------:R-:W-:-:S13]  /*3840*/  ISETP.GT.AND P0, PT, R3, 0x8, P1 ;  /* 0x000000080300780c */ /* 0x000fda0000f04270 */
[----:B0-----:R-:W-:Y:S05]  /*3850*/  @!P0 BRA `(.L_x_61) ;  /* 0x0000000000048947 */ /* 0x001fea0003800000 */
[----:B------:R0:W5:Y:S02]  /*3860*/  LDG.E.LTC128B R120, desc[UR36][R20.64+0x64] ;  /* 0x0000642414787981 */ /* 0x000164000c1e1920 */
.L_x_61:
[----:B------:R-:W-:Y:S05]  /*3870*/  BSYNC B1 ;  /* 0x0000000000017941 */ /* 0x000fea0003800000 */
.L_x_60:
        /* <DEDUP_REMOVED lines=9> */
.L_x_63:
[----:B------:R-:W-:Y:S05]  /*3910*/  BSYNC B1 ;  /* 0x0000000000017941 */ /* 0x000fea0003800000 */
.L_x_62:
        /* <DEDUP_REMOVED lines=11> */
.L_x_65:
[----:B------:R-:W-:Y:S05]  /*39d0*/  BSYNC B1 ;  /* 0x0000000000017941 */ /* 0x000fea0003800000 */
.L_x_64:
        /* <DEDUP_REMOVED lines=9> */
.L_x_67:
[----:B------:R-:W-:Y:S05]  /*3a70*/  BSYNC B1 ;  /* 0x0000000000017941 */ /* 0x000fea0003800000 */
.L_x_66:
[----:B-----5:R-:W-:Y:S01]  /*3a80*/  FMUL R23, R120, R91 ;  /* 0x0000005b78177220 */ /* 0x020fe20000400000 */
[----:B------:R-:W-:Y:S03]  /*3a90*/  BSSY B1, `(.L_x_68) ;  /* 0x0000006000017945 */ /* 0x000fe60003800000 */
[----:B------:R-:W-:-:S05]  /*3aa0*/  FFMA R23, R74, R90, R23 ;  /* 0x0000005a4a177223 */ /* 0x000fca0000000017 */
[----:B------:R0:W-:Y:S01]  /*3ab0*/  @P0 STG.E desc[UR36][R56.64+0x80], R23 ;  /* 0x0000801738000986 */ /* 0x0001e2000c101924 */
[----:B------:R-:W-:-:S13]  /*3ac0*/  ISETP.GT.AND P0, PT, R3, 0x8, P1 ;  /* 0x000000080300780c */ /* 0x000fda0000f04270 */
[----:B0-----:R-:W-:Y:S05]  /*3ad0*/  @!P0 BRA `(.L_x_69) ;  /* 0x0000000000048947 */ /* 0x001fea0003800000 */
[----:B------:R0:W5:Y:S02]  /*3ae0*/  LDG.E.LTC128B R120, desc[UR36][R20.64+0x84] ;  /* 0x0000842414787981 */ /* 0x000164000c1e1920 */
.L_x_69:
[----:B------:R-:W-:Y:S05]  /*3af0*/  BSYNC B1 ;  /* 0x0000000000017941 */ /* 0x000fea0003800000 */
.L_x_68:
        /* <DEDUP_REMOVED lines=9> */
.L_x_71:
[----:B------:R-:W-:Y:S05]  /*3b90*/  BSYNC B1 ;  /* 0x0000000000017941 */ /* 0x000fea0003800000 */
.L_x_70:
[----:B-----5:R-:W-:Y:S01]  /*3ba0*/  FMUL R23, R120, R91 ;  /* 0x0000005b78177220 */ /* 0x020fe20000400000 */
[----:B------:R-:W-:Y:S01]  /*3bb0*/  @P0 IMAD.MOV.U32 R60, RZ, RZ, R104 ;  /* 0x000000ffff3c0224 */ /* 0x000fe200078e0068 */
[----:B------:R-:W-:Y:S01]  /*3bc0*/  ISETP.GT.AND P5, PT, R4, 0x29, PT ;  /* 0x000000290400780c */ /* 0x000fe20003fa4270 */
[----:B------:R-:W-:Y:S02]  /*3bd0*/  @P0 IMAD.MOV.U32 R61, RZ, RZ, R105 ;  /* 0x000000ffff3d0224 */ /* 0x000fe400078e0069 */
[----:B------:R-:W-:Y:S01]  /*3be0*/  FFMA R23, R76, R90, R23 ;  /* 0x0000005a4c177223 */ /* 0x000fe20000000017 */
[----:B------:R-:W-:Y:S04]  /*3bf0*/  BSSY B1, `(.L_x_72) ;  /* 0x0000006000017945 */ /* 0x000fe80003800000 */
[----:B------:R1:W-:Y:S01]  /*3c00*/  @P0 STG.E desc[UR36][R60.64+0xa0], R23 ;  /* 0x0000a0173c000986 */ /* 0x0003e2000c101924 */
[----:B------:R-:W-:-:S02]  /*3c10*/  ISETP.GT.AND P0, PT, R3, RZ, P5 ;  /* 0x000000ff0300720c */ /* 0x000fc40002f04270 */
[----:B-1----:R-:W-:-:S11]  /*3c20*/  P2R R23, PR, RZ, 0x20 ;  /* 0x00000020ff177803 */ /* 0x002fd60000000000 */
[----:B------:R-:W-:Y:S05]  /*3c30*/  @!P0 BRA `(.L_x_73) ;  /* 0x0000000000048947 */ /* 0x000fea0003800000 */
[----:B------:R1:W5:Y:S02]  /*3c40*/  LDG.E.LTC128B R120, desc[UR36][R8.64+0xa4] ;  /* 0x0000a42408787981 */ /* 0x000364000c1e1920 */
.L_x_73:
[----:B------:R-:W-:Y:S05]  /*3c50*/  BSYNC B1 ;  /* 0x0000000000017941 */ /* 0x000fea0003800000 */
.L_x_72:
        /* <DEDUP_REMOVED lines=9> */
.L_x_75:
[----:B------:R-:W-:Y:S05]  /*3cf0*/  BSYNC B1 ;  /* 0x0000000000017941 */ /* 0x000fea0003800000 */
.L_x_74:
[----:B-----5:R-:W-:Y:S01]  /*3d00*/  FMUL R23, R120, R91 ;  /* 0x0000005b78177220 */ /* 0x020fe20000400000 */
[----:B------:R-:W-:Y:S03]  /*3d10*/  BSSY B1, `(.L_x_76) ;  /* 0x0000006000017945 */ /* 0x000fe60003800000 */
[----:B------:R-:W-:-:S05]  /*3d20*/  FFMA R23, R78, R90, R23 ;  /* 0x0000005a4e177223 */ /* 0x000fca0000000017 */
[----:B------:R0:W-:Y:S01]  /*3d30*/  @P0 STG.E desc[UR36][R56.64+0xa0], R23 ;  /* 0x0000a01738000986 */ /* 0x0001e2000c101924 */
[----:B------:R-:W-:-:S13]  /*3d40*/  ISETP.GT.AND P0, PT, R3, 0x8, P5 ;  /* 0x000000080300780c */ /* 0x000fda0002f04270 */
[----:B0-----:R-:W-:Y:S05]  /*3d50*/  @!P0 BRA `(.L_x_77) ;  /* 0x0000000000048947 */ /* 0x001fea0003800000 */
[----:B------:R0:W5:Y:S02]  /*3d60*/  LDG.E.LTC128B R120, desc[UR36][R20.64+0xa4] ;  /* 0x0000a42414787981 */ /* 0x000164000c1e1920 */
.L_x_77:
[----:B------:R-:W-:Y:S05]  /*3d70*/  BSYNC B1 ;  /* 0x0000000000017941 */ /* 0x000fea0003800000 */
.L_x_76:
[----:B-----5:R-:W-:Y:S01]  /*3d80*/  FMUL R60, R120, R91 ;  /* 0x0000005b783c7220 */ /* 0x020fe20000400000 */
[----:B------:R-:W-:Y:S01]  /*3d90*/  ISETP.GT.AND P3, PT, R4, 0x30, PT ;  /* 0x000000300400780c */ /* 0x000fe20003f64270 */
[----:B------:R-:W-:Y:S02]  /*3da0*/  BSSY B1, `(.L_x_78) ;  /* 0x0000006000017945 */ /* 0x000fe40003800000 */
[----:B------:R-:W-:-:S05]  /*3db0*/  FFMA R79, R79, R90, R60 ;  /* 0x0000005a4f4f7223 */ /* 0x000fca000000003c */
[----:B------:R0:W-:Y:S01]  /*3dc0*/  @P0 STG.E desc[UR36][R56.64+0xa4], R79 ;  /* 0x0000a44f38000986 */ /* 0x0001e2000c101924 */
[----:B------:R-:W-:-:S13]  /*3dd0*/  ISETP.GT.AND P0, PT, R3, RZ, P3 ;  /* 0x000000ff0300720c */ /* 0x000fda0001f04270 */
[----:B0-----:R-:W-:Y:S05]  /*3de0*/  @!P0 BRA `(.L_x_79) ;  /* 0x0000000000048947 */ /* 0x001fea0003800000 */
[----:B------:R0:W5:Y:S02]  /*3df0*/  LDG.E.LTC128B R120, desc[UR36][R8.64+0xc0] ;  /* 0x0000c02408787981 */ /* 0x000164000c1e1920 */
.L_x_79:
[----:B------:R-:W-:Y:S05]  /*3e00*/  BSYNC B1 ;  /* 0x0000000000017941 */ /* 0x000fea0003800000 */
.L_x_78:
[----:B-----5:R-:W-:Y:S01]  /*3e10*/  FMUL R23, R120, R91 ;  /* 0x0000005b78177220 */ /* 0x020fe20000400000 */
[----:B------:R-:W-:Y:S01]  /*3e20*/  @P0 IMAD.MOV.U32 R60, RZ, RZ, R104 ;  /* 0x000000ffff3c0224 */ /* 0x000fe200078e0068 */
[----:B------:R-:W-:Y:S01]  /*3e30*/  ISETP.GT.AND P2, PT, R4, 0x31, PT ;  /* 0x000000310400780c */ /* 0x000fe20003f44270 */
[----:B------:R-:W-:Y:S02]  /*3e40*/  @P0 IMAD.MOV.U32 R61, RZ, RZ, R105 ;  /* 0x000000ffff3d0224 */ /* 0x000fe400078e0069 */
[----:B------:R-:W-:Y:S01]  /*3e50*/  FFMA R23, R80, R90, R23 ;  /* 0x0000005a50177223 */ /* 0x000fe20000000017 */
[----:B------:R-:W-:Y:S04]  /*3e60*/  BSSY B1, `(.L_x_80) ;  /* 0x0000005000017945 */ /* 0x000fe80003800000 */
[----:B------:R0:W-:Y:S01]  /*3e70*/  @P0 STG.E desc[UR36][R60.64+0xc0], R23 ;  /* 0x0000c0173c000986 */ /* 0x0001e2000c101924 */
[----:B------:R-:W-:-:S13]  /*3e80*/  ISETP.GT.AND P0, PT, R3, RZ, P2 ;  /* 0x000000ff0300720c */ /* 0x000fda0001704270 */
[----:B0-----:R-:W-:Y:S05]  /*3e90*/  @!P0 BRA `(.L_x_81) ;  /* 0x0000000000048947 */ /* 0x001fea0003800000 */
[----:B------:R0:W5:Y:S02]  /*3ea0*/  LDG.E.LTC128B R120, desc[UR36][R8.64+0xc4] ;  /* 0x0000c42408787981 */ /* 0x000164000c1e1920 */
.L_x_81:
[----:B------:R-:W-:Y:S05]  /*3eb0*/  BSYNC B1 ;  /* 0x0000000000017941 */ /* 0x000fea0003800000 */
.L_x_80:
        /* <DEDUP_REMOVED lines=9> */
.L_x_83:
[----:B------:R-:W-:Y:S05]  /*3f50*/  BSYNC B1 ;  /* 0x0000000000017941 */ /* 0x000fea0003800000 */
.L_x_82:
[----:B-----5:R-:W-:Y:S01]  /*3f60*/  FMUL R23, R120, R91 ;  /* 0x0000005b78177220 */ /* 0x020fe20000400000 */
[----:B------:R-:W-:Y:S03]  /*3f70*/  BSSY B1, `(.L_x_84) ;  /* 0x0000006000017945 */ /* 0x000fe60003800000 */
[----:B------:R-:W-:-:S05]  /*3f80*/  FFMA R23, R82, R90, R23 ;  /* 0x0000005a52177223 */ /* 0x000fca0000000017 */
[----:B------:R0:W-:Y:S01]  /*3f90*/  @P0 STG.E desc[UR36][R56.64+0xc0], R23 ;  /* 0x0000c01738000986 */ /* 0x0001e2000c101924 */
[----:B------:R-:W-:-:S13]  /*3fa0*/  ISETP.GT.AND P0, PT, R3, 0x8, P2 ;  /* 0x000000080300780c */ /* 0x000fda0001704270 */
[----:B0-----:R-:W-:Y:S05]  /*3fb0*/  @!P0 BRA `(.L_x_85) ;  /* 0x0000000000048947 */ /* 0x001fea0003800000 */
[----:B------:R0:W5:Y:S02]  /*3fc0*/  LDG.E.LTC128B R120, desc[UR36][R20.64+0xc4] ;  /* 0x0000c42414787981 */ /* 0x000164000c1e1920 */
.L_x_85:
[----:B------:R-:W-:Y:S05]  /*3fd0*/  BSYNC B1 ;  /* 0x0000000000017941 */ /* 0x000fea0003800000 */
.L_x_84:
        /* <DEDUP_REMOVED lines=8> */
.L_x_87:
[----:B------:R-:W-:Y:S05]  /*4060*/  BSYNC B1 ;  /* 0x0000000000017941 */ /* 0x000fea0003800000 */
.L_x_86:
[----:B-----5:R-:W-:Y:S01]  /*4070*/  FMUL R23, R120, R91 ;  /* 0x0000005b78177220 */ /* 0x020fe20000400000 */
[----:B------:R-:W-:Y:S01]  /*4080*/  @P0 IMAD.MOV.U32 R66, RZ, RZ, R104 ;  /* 0x000000ffff420224 */ /* 0x000fe200078e0068 */
[----:B------:R-:W-:Y:S01]  /*4090*/  BSSY B1, `(.L_x_88) ;  /* 0x000000e000017945 */ /* 0x000fe20003800000 */
[----:B------:R-:W-:Y:S02]  /*40a0*/  @P0 IMAD.MOV.U32 R67, RZ, RZ, R105 ;  /* 0x000000ffff430224 */ /* 0x000fe400078e0069 */
[----:B------:R-:W-:-:S05]  /*40b0*/  FFMA R23, R84, R90, R23 ;  /* 0x0000005a54177223 */ /* 0x000fca0000000017 */
[----:B------:R0:W-:Y:S01]  /*40c0*/  @P0 STG.E desc[UR36][R66.64+0xe0], R23 ;  /* 0x0000e01742000986 */ /* 0x0001e2000c101924 */
[----:B------:R-:W-:-:S04]  /*40d0*/  IADD3 R62, P0, R103, R56, RZ ;  /* 0x00000038673e7210 */ /* 0x000fc80007f1e0ff */
[----:B------:R-:W-:Y:S02]  /*40e0*/  IADD3.X R63, R5, R57, RZ, P0, !PT ;  /* 0x00000039053f7210 */ /* 0x000fe400007fe4ff */
[----:B------:R-:W-:-:S05]  /*40f0*/  IADD3 R64, P0, R103, R56, RZ ;  /* 0x0000003867407210 */ /* 0x000fca0007f1e0ff */
[----:B------:R-:W-:Y:S01]  /*4100*/  IMAD.X R65, R5, 0x1, R57, P0 ;  /* 0x0000000105417824 */ /* 0x000fe200000e0639 */
[----:B------:R-:W-:-:S05]  /*4110*/  IADD3 R60, P0, R103, R104, RZ ;  /* 0x00000068673c7210 */ /* 0x000fca0007f1e0ff */
[----:B------:R-:W-:Y:S01]  /*4120*/  IMAD.X R61, R5, 0x1, R105, P0 ;  /* 0x00000001053d7824 */ /* 0x000fe200000e0669 */
[----:B------:R-:W-:-:S04]  /*4130*/  ISETP.GT.AND P0, PT, R4, 0x39, PT ;  /* 0x000000390400780c */ /* 0x000fc80003f04270 */
[----:B------:R-:W-:-:S13]  /*4140*/  ISETP.GT.AND P4, PT, R3, RZ, P0 ;  /* 0x000000ff0300720c */ /* 0x000fda0000784270 */
[----:B0-----:R-:W-:Y:S05]  /*4150*/  @!P4 BRA `(.L_x_89) ;  /* 0x000000000004c947 */ /* 0x001fea0003800000 */
[----:B------:R0:W5:Y:S02]  /*4160*/  LDG.E.LTC128B R120, desc[UR36][R8.64+0xe4] ;  /* 0x0000e42408787981 */ /* 0x000164000c1e1920 */
.L_x_89:
[----:B------:R-:W-:Y:S05]  /*4170*/  BSYNC B1 ;  /* 0x0000000000017941 */ /* 0x000fea0003800000 */
.L_x_88:
[----:B-----5:R-:W-:Y:S01]  /*4180*/  FMUL R4, R120, R91 ;  /* 0x0000005b78047220 */ /* 0x020fe20000400000 */
[----:B------:R-:W-:Y:S03]  /*4190*/  BSSY B1, `(.L_x_90) ;  /* 0x0000006000017945 */ /* 0x000fe60003800000 */
[----:B------:R-:W-:-:S05]  /*41a0*/  FFMA R85, R85, R90, R4 ;  /* 0x0000005a55557223 */ /* 0x000fca0000000004 */
[----:B------:R0:W-:Y:S01]  /*41b0*/  @P4 STG.E desc[UR36][R104.64+0xe4], R85 ;  /* 0x0000e45568004986 */ /* 0x0001e2000c101924 */
[----:B------:R-:W-:-:S13]  /*41c0*/  ISETP.GT.AND P4, PT, R3, 0x8, P1 ;  /* 0x000000080300780c */ /* 0x000fda0000f84270 */
[----:B0-----:R-:W-:Y:S05]  /*41d0*/  @!P4 BRA `(.L_x_91) ;  /* 0x000000000004c947 */ /* 0x001fea0003800000 */
[----:B------:R0:W5:Y:S02]  /*41e0*/  LDG.E.LTC128B R120, desc[UR36][R20.64+0xe0] ;  /* 0x0000e02414787981 */ /* 0x000164000c1e1920 */
.L_x_91:
[----:B------:R-:W-:Y:S05]  /*41f0*/  BSYNC B1 ;  /* 0x0000000000017941 */ /* 0x000fea0003800000 */
.L_x_90:
[----:B-----5:R-:W-:Y:S01]  /*4200*/  FMUL R5, R120, R91 ;  /* 0x0000005b78057220 */ /* 0x020fe20000400000 */
[----:B------:R-:W-:Y:S03]  /*4210*/  BSSY B1, `(.L_x_92) ;  /* 0x0000006000017945 */ /* 0x000fe60003800000 */
[----:B------:R-:W-:-:S05]  /*4220*/  FFMA R5, R86, R90, R5 ;  /* 0x0000005a56057223 */ /* 0x000fca0000000005 */
[----:B------:R0:W-:Y:S01]  /*4230*/  @P4 STG.E desc[UR36][R56.64+0xe0], R5 ;  /* 0x0000e00538004986 */ /* 0x0001e2000c101924 */
[----:B------:R-:W-:-:S13]  /*4240*/  ISETP.GT.AND P4, PT, R3, 0x8, P0 ;  /* 0x000000080300780c */ /* 0x000fda0000784270 */
[----:B0-----:R-:W-:Y:S05]  /*4250*/  @!P4 BRA `(.L_x_93) ;  /* 0x000000000004c947 */ /* 0x001fea0003800000 */
[----:B------:R0:W5:Y:S02]  /*4260*/  LDG.E.LTC128B R120, desc[UR36][R20.64+0xe4] ;  /* 0x0000e42414787981 */ /* 0x000164000c1e1920 */
.L_x_93:
[----:B------:R-:W-:Y:S05]  /*4270*/  BSYNC B1 ;  /* 0x0000000000017941 */ /* 0x000fea0003800000 */
.L_x_92:
[----:B-----5:R-:W-:-:S04]  /*4280*/  FMUL R4, R120, R91 ;  /* 0x0000005b78047220 */ /* 0x020fc80000400000 */
[----:B------:R-:W-:-:S05]  /*4290*/  FFMA R87, R87, R90, R4 ;  /* 0x0000005a57577223 */ /* 0x000fca0000000004 */
[----:B------:R0:W-:Y:S01]  /*42a0*/  @P4 STG.E desc[UR36][R56.64+0xe4], R87 ;  /* 0x0000e45738004986 */ /* 0x0001e2000c101924 */
[----:B------:R-:W-:-:S13]  /*42b0*/  ISETP.GT.AND P4, PT, R3, 0x80, P6 ;  /* 0x000000800300780c */ /* 0x000fda0003784270 */
[----:B------:R-:W2:Y:S01]  /*42c0*/  @P4 LDG.E.LTC128B R120, desc[UR36][R58.64] ;  /* 0x000000243a784981 */ /* 0x000ea2000c1e1920 */
[----:B------:R-:W-:Y:S01]  /*42d0*/  BSSY B1, `(.L_x_94) ;  /* 0x0000008000017945 */ /* 0x000fe20003800000 */
[----:B--2---:R-:W-:-:S04]  /*42e0*/  FMUL R5, R120, R91 ;  /* 0x0000005b78057220 */ /* 0x004fc80000400000 */
[----:B------:R-:W-:-:S05]  /*42f0*/  FFMA R5, R24, R90, R5 ;  /* 0x0000005a18057223 */ /* 0x000fca0000000005 */
[----:B------:R0:W-:Y:S01]  /*4300*/  @P4 STG.E desc[UR36][R60.64], R5 ;  /* 0x000000053c004986 */ /* 0x0001e2000c101924 */
[----:B------:R-:W-:-:S04]  /*4310*/  ISETP.NE.AND P4, PT, R119, RZ, PT ;  /* 0x000000ff7700720c */ /* 0x000fc80003f85270 */
[----:B------:R-:W-:-:S13]  /*4320*/  ISETP.GT.AND P4, PT, R3, 0x80, P4 ;  /* 0x000000800300780c */ /* 0x000fda0002784270 */
[----:B0-----:R-:W-:Y:S05]  /*4330*/  @!P4 BRA `(.L_x_95) ;  /* 0x000000000004c947 */ /* 0x001fea0003800000 */
[----:B------:R0:W5:Y:S02]  /*4340*/  LDG.E.LTC128B R120, desc[UR36][R14.64+0x4] ;  /* 0x000004240e787981 */ /* 0x000164000c1e1920 */
.L_x_95:
[----:B------:R-:W-:Y:S05]  /*4350*/  BSYNC B1 ;  /* 0x0000000000017941 */ /* 0x000fea0003800000 */
.L_x_94:
[----:B-----5:R-:W-:Y:S01]  /*4360*/  FMUL R4, R120, R91 ;  /* 0x0000005b78047220 */ /* 0x020fe20000400000 */
        /* <DEDUP_REMOVED lines=8> */
.L_x_97:
[----:B------:R-:W-:Y:S05]  /*43f0*/  BSYNC B1 ;  /* 0x0000000000017941 */ /* 0x000fea0003800000 */
.L_x_96:
[----:B--2--5:R-:W-:Y:S01]  /*4400*/  FMUL R5, R120, R91 ;  /* 0x0000005b78057220 */ /* 0x024fe20000400000 */
[----:B------:R-:W-:Y:S01]  /*4410*/  ISETP.NE.AND P4, PT, R119, RZ, PT ;  /* 0x000000ff7700720c */ /* 0x000fe20003f85270 */
[----:B------:R-:W-:Y:S02]  /*4420*/  BSSY B1, `(.L_x_98) ;  /* 0x0000006000017945 */ /* 0x000fe40003800000 */
[----:B------:R-:W-:Y:S01]  /*4430*/  FFMA R5, R26, R90, R5 ;  /* 0x0000005a1a057223 */ /* 0x000fe20000000005 */
[----:B------:R-:W-:-:S04]  /*4440*/  ISETP.GT.AND P4, PT, R3, 0x88, P4 ;  /* 0x000000880300780c */ /* 0x000fc80002784270 */
[----:B------:R2:W-:Y:S09]  /*4450*/  @P6 STG.E desc[UR36][R62.64], R5 ;  /* 0x000000053e006986 */ /* 0x0005f2000c101924 */
[----:B------:R-:W-:Y:S05]  /*4460*/  @!P4 BRA `(.L_x_99) ;  /* 0x000000000004c947 */ /* 0x000fea0003800000 */
[----:B------:R0:W5:Y:S02]  /*4470*/  LDG.E.LTC128B R120, desc[UR36][R12.64+0x4] ;  /* 0x000004240c787981 */ /* 0x000164000c1e1920 */
.L_x_99:
[----:B------:R-:W-:Y:S05]  /*4480*/  BSYNC B1 ;  /* 0x0000000000017941 */ /* 0x000fea0003800000 */
.L_x_98:
[----:B-----5:R-:W-:Y:S01]  /*4490*/  FMUL R4, R120, R91 ;  /* 0x0000005b78047220 */ /* 0x020fe20000400000 */
[----:B------:R-:W-:Y:S01]  /*44a0*/  ISETP.NE.AND P6, PT, R116, RZ, PT ;  /* 0x000000ff7400720c */ /* 0x000fe20003fc5270 */
[----:B------:R-:W-:Y:S02]  /*44b0*/  BSSY B1, `(.L_x_100) ;  /* 0x0000006000017945 */ /* 0x000fe40003800000 */
[----:B------:R-:W-:-:S05]  /*44c0*/  FFMA R27, R27, R90, R4 ;  /* 0x0000005a1b1b7223 */ /* 0x000fca0000000004 */
[----:B------:R0:W-:Y:S01]  /*44d0*/  @P4 STG.E desc[UR36][R64.64+0x4], R27 ;  /* 0x0000041b40004986 */ /* 0x0001e2000c101924 */
[----:B------:R-:W-:-:S13]  /*44e0*/  ISETP.GT.AND P4, PT, R3, 0x80, P6 ;  /* 0x000000800300780c */ /* 0x000fda0003784270 */
[----:B0-----:R-:W-:Y:S05]  /*44f0*/  @!P4 BRA `(.L_x_101) ;  /* 0x000000000004c947 */ /* 0x001fea0003800000 */
[----:B------:R0:W5:Y:S02]  /*4500*/  LDG.E.LTC128B R120, desc[UR36][R14.64+0x20] ;  /* 0x000020240e787981 */ /* 0x000164000c1e1920 */
.L_x_101:
[----:B------:R-:W-:Y:S05]  /*4510*/  BSYNC B1 ;  /* 0x0000000000017941 */ /* 0x000fea0003800000 */
.L_x_100:
[----:B--2--5:R-:W-:Y:S01]  /*4520*/  FMUL R5, R120, R91 ;  /* 0x0000005b78057220 */ /* 0x024fe20000400000 */
[----:B------:R-:W-:Y:S01]  /*4530*/  @P4 IMAD.MOV.U32 R4, RZ, RZ, R60 ;  /* 0x000000ffff044224 */ /* 0x000fe200078e003c */
[----:B------:R-:W-:Y:S01]  /*4540*/  ISETP.NE.AND P6, PT, R117, RZ, PT ;  /* 0x000000ff7500720c */ /* 0x000fe20003fc5270 */
[----:B------:R-:W-:Y:S01]  /*4550*/  BSSY B1, `(.L_x_102) ;  /* 0x0000007000017945 */ /* 0x000fe20003800000 */
[----:B-1-34-:R-:W-:Y:S01]  /*4560*/  FFMA R9, R28, R90, R5 ;  /* 0x0000005a1c097223 */ /* 0x01afe20000000005 */
[----:B------:R-:W-:-:S05]  /*4570*/  @P4 IMAD.MOV.U32 R5, RZ, RZ, R61 ;  /* 0x000000ffff054224 */ /* 0x000fca00078e003d */
[----:B------:R1:W-:Y:S01]  /*4580*/  @P4 STG.E desc[UR36][R4.64+0x20], R9 ;  /* 0x0000200904004986 */ /* 0x0003e2000c101924 */
[----:B------:R-:W-:-:S13]  /*4590*/  ISETP.GT.AND P4, PT, R3, 0x80, P6 ;  /* 0x000000800300780c */ /* 0x000fda0003784270 */
[----:B-1----:R-:W-:Y:S05]  /*45a0*/  @!P4 BRA `(.L_x_103) ;  /* 0x000000000004c947 */ /* 0x002fea0003800000 */
[----:B------:R1:W5:Y:S02]  /*45b0*/  LDG.E.LTC128B R120, desc[UR36][R14.64+0x24] ;  /* 0x000024240e787981 */ /* 0x000364000c1e1920 */
.L_x_103:
[----:B------:R-:W-:Y:S05]  /*45c0*/  BSYNC B1 ;  /* 0x0000000000017941 */ /* 0x000fea0003800000 */
.L_x_102:
[----:B-----5:R-:W-:Y:S01]  /*45d0*/  FMUL R4, R120, R91 ;  /* 0x0000005b78047220 */ /* 0x020fe20000400000 */
[----:B------:R-:W-:Y:S01]  /*45e0*/  @P4 MOV R5, R61 ;  /* 0x0000003d00054202 */ /* 0x000fe20000000f00 */
[----:B------:R-:W-:Y:S02]  /*45f0*/  BSSY B1, `(.L_x_104) ;  /* 0x0000008000017945 */ /* 0x000fe40003800000 */
[----:B------:R-:W-:Y:S01]  /*4600*/  FFMA R29, R29, R90, R4 ;  /* 0x0000005a1d1d7223 */ /* 0x000fe20000000004 */
[----:B------:R-:W-:-:S05]  /*4610*/  @P4 IMAD.MOV.U32 R4, RZ, RZ, R60 ;  /* 0x000000ffff044224 */ /* 0x000fca00078e003c */
[----:B------:R2:W-:Y:S01]  /*4620*/  @P4 STG.E desc[UR36][R4.64+0x24], R29 ;  /* 0x0000241d04004986 */ /* 0x0005e2000c101924 */
[----:B------:R-:W-:-:S04]  /*4630*/  ISETP.NE.AND P4, PT, R116, RZ, PT ;  /* 0x000000ff7400720c */ /* 0x000fc80003f85270 */
[----:B------:R-:W-:-:S13]  /*4640*/  ISETP.GT.AND P4, PT, R3, 0x88, P4 ;  /* 0x000000880300780c */ /* 0x000fda0002784270 */
[----:B--2---:R-:W-:Y:S05]  /*4650*/  @!P4 BRA `(.L_x_105) ;  /* 0x000000000004c947 */ /* 0x004fea0003800000 */
[----:B------:R2:W5:Y:S02]  /*4660*/  LDG.E.LTC128B R120, desc[UR36][R12.64+0x20] ;  /* 0x000020240c787981 */ /* 0x000564000c1e1920 */
.L_x_105:
[----:B------:R-:W-:Y:S05]  /*4670*/  BSYNC B1 ;  /* 0x0000000000017941 */ /* 0x000fea0003800000 */
.L_x_104:
[----:B-----5:R-:W-:Y:S01]  /*4680*/  FMUL R5, R120, R91 ;  /* 0x0000005b78057220 */ /* 0x020fe20000400000 */
[----:B------:R-:W-:Y:S03]  /*4690*/  BSSY B1, `(.L_x_106) ;  /* 0x0000006000017945 */ /* 0x000fe60003800000 */
[----:B------:R-:W-:-:S05]  /*46a0*/  FFMA R5, R30, R90, R5 ;  /* 0x0000005a1e057223 */ /* 0x000fca0000000005 */
[----:B------:R3:W-:Y:S01]  /*46b0*/  @P4 STG.E desc[UR36][R6.64+0x20], R5 ;  /* 0x0000200506004986 */ /* 0x0007e2000c101924 */
[----:B------:R-:W-:-:S13]  /*46c0*/  ISETP.GT.AND P4, PT, R3, 0x88, P6 ;  /* 0x000000880300780c */ /* 0x000fda0003784270 */
[----:B---3--:R-:W-:Y:S05]  /*46d0*/  @!P4 BRA `(.L_x_107) ;  /* 0x000000000004c947 */ /* 0x008fea0003800000 */
[----:B------:R3:W5:Y:S02]  /*46e0*/  LDG.E.LTC128B R120, desc[UR36][R12.64+0x24] ;  /* 0x000024240c787981 */ /* 0x000764000c1e1920 */
.L_x_107:
[----:B------:R-:W-:Y:S05]  /*46f0*/  BSYNC B1 ;  /* 0x0000000000017941 */ /* 0x000fea0003800000 */
.L_x_106:
[----:B-----5:R-:W-:Y:S01]  /*4700*/  FMUL R4, R120, R91 ;  /* 0x0000005b78047220 */ /* 0x020fe20000400000 */
[----:B------:R-:W-:Y:S01]  /*4710*/  @P4 IMAD.MOV.U32 R5, RZ, RZ, R7 ;  /* 0x000000ffff054224 */ /* 0x000fe200078e0007 */
[----:B------:R-:W-:Y:S01]  /*4720*/  ISETP.NE.AND P6, PT, R114, RZ, PT ;  /* 0x000000ff7200720c */ /* 0x000fe20003fc5270 */
[----:B------:R-:W-:Y:S01]  /*4730*/  BSSY B1, `(.L_x_108) ;  /* 0x0000007000017945 */ /* 0x000fe20003800000 */
[----:B------:R-:W-:Y:S01]  /*4740*/  FFMA R31, R31, R90, R4 ;  /* 0x0000005a1f1f7223 */ /* 0x000fe20000000004 */
[----:B------:R-:W-:-:S05]  /*4750*/  @P4 IMAD.MOV.U32 R4, RZ, RZ, R6 ;  /* 0x000000ffff044224 */ /* 0x000fca00078e0006 */
[----:B------:R4:W-:Y:S01]  /*4760*/  @P4 STG.E desc[UR36][R4.64+0x24], R31 ;  /* 0x0000241f04004986 */ /* 0x0009e2000c101924 */
[----:B------:R-:W-:-:S13]  /*4770*/  ISETP.GT.AND P4, PT, R3, 0x80, P6 ;  /* 0x000000800300780c */ /* 0x000fda0003784270 */
[----:B----4-:R-:W-:Y:S05]  /*4780*/  @!P4 BRA `(.L_x_109) ;  /* 0x000000000004c947 */ /* 0x010fea0003800000 */
[----:B------:R4:W5:Y:S02]  /*4790*/  LDG.E.LTC128B R120, desc[UR36][R14.64+0x40] ;  /* 0x000040240e787981 */ /* 0x000964000c1e1920 */
.L_x_109:
[----:B------:R-:W-:Y:S05]  /*47a0*/  BSYNC B1 ;  /* 0x0000000000017941 */ /* 0x000fea0003800000 */
.L_x_108:
        /* <DEDUP_REMOVED lines=8> */
[----:B0-----:R-:W-:Y:S05]  /*4830*/  @!P4 BRA `(.L_x_111) ;  /* 0x000000000004c947 */ /* 0x001fea0003800000 */
[----:B------:R0:W5:Y:S02]  /*4840*/  LDG.E.LTC128B R120, desc[UR36][R14.64+0x44] ;  /* 0x000044240e787981 */ /* 0x000164000c1e1920 */
.L_x_111:
[----:B------:R-:W-:Y:S05]  /*4850*/  BSYNC B1 ;  /* 0x0000000000017941 */ /* 0x000fea0003800000 */
.L_x_110:
[----:B-----5:R-:W-:Y:S01]  /*4860*/  FMUL R4, R120, R91 ;  /* 0x0000005b78047220 */ /* 0x020fe20000400000 */
[----:B------:R-:W-:Y:S01]  /*4870*/  @P4 IMAD.MOV.U32 R5, RZ, RZ, R61 ;  /* 0x000000ffff054224 */ /* 0x000fe200078e003d */
[----:B------:R-:W-:Y:S02]  /*4880*/  BSSY B1, `(.L_x_112) ;  /* 0x0000008000017945 */ /* 0x000fe40003800000 */
[----:B------:R-:W-:Y:S01]  /*4890*/  FFMA R33, R33, R90, R4 ;  /* 0x0000005a21217223 */ /* 0x000fe20000000004 */
[----:B------:R-:W-:-:S05]  /*48a0*/  @P4 IMAD.MOV.U32 R4, RZ, RZ, R60 ;  /* 0x000000ffff044224 */ /* 0x000fca00078e003c */
[----:B------:R0:W-:Y:S01]  /*48b0*/  @P4 STG.E desc[UR36][R4.64+0x44], R33 ;  /* 0x0000442104004986 */ /* 0x0001e2000c101924 */
[----:B------:R-:W-:-:S04]  /*48c0*/  ISETP.NE.AND P4, PT, R114, RZ, PT ;  /* 0x000000ff7200720c */ /* 0x000fc80003f85270 */
[----:B------:R-:W-:-:S13]  /*48d0*/  ISETP.GT.AND P4, PT, R3, 0x88, P4 ;  /* 0x000000880300780c */ /* 0x000fda0002784270 */
[----:B0-----:R-:W-:Y:S05]  /*48e0*/  @!P4 BRA `(.L_x_113) ;  /* 0x000000000004c947 */ /* 0x001fea0003800000 */
[----:B------:R0:W5:Y:S02]  /*48f0*/  LDG.E.LTC128B R120, desc[UR36][R12.64+0x40] ;  /* 0x000040240c787981 */ /* 0x000164000c1e1920 */
.L_x_113:
[----:B------:R-:W-:Y:S05]  /*4900*/  BSYNC B1 ;  /* 0x0000000000017941 */ /* 0x000fea0003800000 */
.L_x_112:
        /* <DEDUP_REMOVED lines=9> */
.L_x_115:
[----:B------:R-:W-:Y:S05]  /*49a0*/  BSYNC B1 ;  /* 0x0000000000017941 */ /* 0x000fea0003800000 */
.L_x_114:
        /* <DEDUP_REMOVED lines=10> */
.L_x_117:
[----:B------:R-:W-:Y:S05]  /*4a50*/  BSYNC B1 ;  /* 0x0000000000017941 */ /* 0x000fea0003800000 */
.L_x_116:
        /* <DEDUP_REMOVED lines=10> */
.L_x_119:
[----:B------:R-:W-:Y:S05]  /*4b00*/  BSYNC B1 ;  /* 0x0000000000017941 */ /* 0x000fea0003800000 */
.L_x_118:
        /* <DEDUP_REMOVED lines=10> */
.L_x_121:
[----:B------:R-:W-:Y:S05]  /*4bb0*/  BSYNC B1 ;  /* 0x0000000000017941 */ /* 0x000fea0003800000 */
.L_x_120:
        /* <DEDUP_REMOVED lines=9> */
.L_x_123:
[----:B------:R-:W-:Y:S05]  /*4c50*/  BSYNC B1 ;  /* 0x0000000000017941 */ /* 0x000fea0003800000 */
.L_x_122:
        /* <DEDUP_REMOVED lines=10> */
.L_x_125:
[----:B------:R-:W-:Y:S05]  /*4d00*/  BSYNC B1 ;  /* 0x0000000000017941 */ /* 0x000fea0003800000 */
.L_x_124:
        /* <DEDUP_REMOVED lines=10> */
.L_x_127:
[----:B------:R-:W-:Y:S05]  /*4db0*/  BSYNC B1 ;  /* 0x0000000000017941 */ /* 0x000fea0003800000 */
.L_x_126:
        /* <DEDUP_REMOVED lines=10> */
.L_x_129:
[----:B------:R-:W-:Y:S05]  /*4e60*/  BSYNC B1 ;  /* 0x0000000000017941 */ /* 0x000fea0003800000 */
.L_x_128:
        /* <DEDUP_REMOVED lines=9> */
.L_x_131:
[----:B------:R-:W-:Y:S05]  /*4f00*/  BSYNC B1 ;  /* 0x0000000000017941 */ /* 0x000fea0003800000 */
.L_x_130:
        /* <DEDUP_REMOVED lines=10> */
.L_x_133:
[----:B------:R-:W-:Y:S05]  /*4fb0*/  BSYNC B1 ;  /* 0x0000000000017941 */ /* 0x000fea0003800000 */
.L_x_132:
        /* <DEDUP_REMOVED lines=9> */
.L_x_135:
[----:B------:R-:W-:Y:S05]  /*5050*/  BSYNC B1 ;  /* 0x0000000000017941 */ /* 0x000fea0003800000 */
.L_x_134:
        /* <DEDUP_REMOVED lines=9> */
.L_x_137:
[----:B------:R-:W-:Y:S05]  /*50f0*/  BSYNC B1 ;  /* 0x0000000000017941 */ /* 0x000fea0003800000 */
.L_x_136:
[----:B-----5:R-:W-:Y:S01]  /*5100*/  FMUL R5, R120, R91 ;  /* 0x0000005b78057220 */ /* 0x020fe20000400000 */
[----:B------:R-:W-:Y:S01]  /*5110*/  @P4 IMAD.MOV.U32 R4, RZ, RZ, R6 ;  /* 0x000000ffff044224 */ /* 0x000fe200078e0006 */
[----:B------:R-:W-:Y:S01]  /*5120*/  ISETP.GT.AND P5, PT, R3, 0x88, P5 ;  /* 0x000000880300780c */ /* 0x000fe20002fa4270 */
[----:B------:R-:W-:Y:S01]  /*5130*/  BSSY B1, `(.L_x_138) ;  /* 0x0000006000017945 */ /* 0x000fe20003800000 */
[----:B------:R-:W-:Y:S01]  /*5140*/  FFMA R9, R46, R90, R5 ;  /* 0x0000005a2e097223 */ /* 0x000fe20000000005 */
[----:B------:R-:W-:-:S05]  /*5150*/  @P4 MOV R5, R7 ;  /* 0x0000000700054202 */ /* 0x000fca0000000f00 */
[----:B------:R0:W-:Y:S05]  /*5160*/  @P4 STG.E desc[UR36][R4.64+0xa0], R9 ;  /* 0x0000a00904004986 */ /* 0x0001ea000c101924 */
[----:B------:R-:W-:Y:S05]  /*5170*/  @!P5 BRA `(.L_x_139) ;  /* 0x000000000004d947 */ /* 0x000fea0003800000 */
[----:B------:R0:W5:Y:S02]  /*5180*/  LDG.E.LTC128B R120, desc[UR36][R12.64+0xa4] ;  /* 0x0000a4240c787981 */ /* 0x000164000c1e1920 */
.L_x_139:
[----:B------:R-:W-:Y:S05]  /*5190*/  BSYNC B1 ;  /* 0x0000000000017941 */ /* 0x000fea0003800000 */
.L_x_138:
[----:B0----5:R-:W-:Y:S01]  /*51a0*/  FMUL R4, R120, R91 ;  /* 0x0000005b78047220 */ /* 0x021fe20000400000 */
        /* <DEDUP_REMOVED lines=8> */
.L_x_141:
[----:B------:R-:W-:Y:S05]  /*5230*/  BSYNC B1 ;  /* 0x0000000000017941 */ /* 0x000fea0003800000 */
.L_x_140:
        /* <DEDUP_REMOVED lines=9> */
.L_x_143:
[----:B------:R-:W-:Y:S05]  /*52d0*/  BSYNC B1 ;  /* 0x0000000000017941 */ /* 0x000fea0003800000 */
.L_x_142:
        /* <DEDUP_REMOVED lines=9> */
.L_x_145:
[----:B------:R-:W-:Y:S05]  /*5370*/  BSYNC B1 ;  /* 0x0000000000017941 */ /* 0x000fea0003800000 */
.L_x_144:
[----:B0----5:R-:W-:Y:S01]  /*5380*/  FMUL R5, R120, R91 ;  /* 0x0000005b78057220 */ /* 0x021fe20000400000 */
        /* <DEDUP_REMOVED lines=8> */
.L_x_147:
[----:B------:R-:W-:Y:S05]  /*5410*/  BSYNC B1 ;  /* 0x0000000000017941 */ /* 0x000fea0003800000 */
.L_x_146:
        /* <DEDUP_REMOVED lines=9> */
.L_x_149:
[----:B------:R-:W-:Y:S05]  /*54b0*/  BSYNC B1 ;  /* 0x0000000000017941 */ /* 0x000fea0003800000 */
.L_x_148:
        /* <DEDUP_REMOVED lines=9> */
.L_x_151:
[----:B------:R-:W-:Y:S05]  /*5550*/  BSYNC B1 ;  /* 0x0000000000017941 */ /* 0x000fea0003800000 */
.L_x_150:
[----:B0----5:R-:W-:Y:S01]  /*5560*/  FMUL R4, R120, R91 ;  /* 0x0000005b78047220 */ /* 0x021fe20000400000 */
[----:B------:R-:W-:Y:S01]  /*5570*/  ISETP.GT.AND P1, PT, R3, 0x88, P1 ;  /* 0x000000880300780c */ /* 0x000fe20000f24270 */
[----:B------:R-:W-:Y:S02]  /*5580*/  BSSY B1, `(.L_x_152) ;  /* 0x0000005000017945 */ /* 0x000fe40003800000 */
[----:B------:R-:W-:-:S05]  /*5590*/  FFMA R53, R53, R90, R4 ;  /* 0x0000005a35357223 */ /* 0x000fca0000000004 */
[----:B------:R0:W-:Y:S05]  /*55a0*/  @P2 STG.E desc[UR36][R60.64+0xe4], R53 ;  /* 0x0000e4353c002986 */ /* 0x0001ea000c101924 */
[----:B------:R-:W-:Y:S05]  /*55b0*/  @!P1 BRA `(.L_x_153) ;  /* 0x0000000000049947 */ /* 0x000fea0003800000 */
[----:B------:R0:W5:Y:S02]  /*55c0*/  LDG.E.LTC128B R120, desc[UR36][R12.64+0xe0] ;  /* 0x0000e0240c787981 */ /* 0x000164000c1e1920 */
.L_x_153:
[----:B------:R-:W-:Y:S05]  /*55d0*/  BSYNC B1 ;  /* 0x0000000000017941 */ /* 0x000fea0003800000 */
.L_x_152:
        /* <DEDUP_REMOVED lines=9> */
.L_x_155:
[----:B------:R-:W-:Y:S05]  /*5670*/  BSYNC B1 ;  /* 0x0000000000017941 */ /* 0x000fea0003800000 */
.L_x_154:
[----:B-----5:R-:W-:-:S04]  /*5680*/  FMUL R120, R120, R91 ;  /* 0x0000005b78787220 */ /* 0x020fc80000400000 */
[----:B------:R-:W-:Y:S01]  /*5690*/  FFMA R55, R55, R90, R120 ;  /* 0x0000005a37377223 */ /* 0x000fe20000000078 */
[----:B------:R-:W-:Y:S06]  /*56a0*/  @!P0 BRA `(.L_x_156) ;  /* 0x00000010007c8947 */ /* 0x000fec0003800000 */
[----:B------:R0:W-:Y:S01]  /*56b0*/  STG.E desc[UR36][R6.64+0xe4], R55 ;  /* 0x0000e43706007986 */ /* 0x0001e2000c101924 */
[----:B------:R-:W-:Y:S05]  /*56c0*/  BRA `(.L_x_156) ;  /* 0x0000001000747947 */ /* 0x000fea0003800000 */
.L_x_33:
[----:B------:R-:W-:Y:S01]  /*56d0*/  ULDC.64 UR4, c[0x0][0x5c0] ;  /* 0x0001700000047ab9 */ /* 0x000fe20000000a00 */
[----:B------:R-:W-:Y:S01]  /*56e0*/  ISETP.GT.AND P4, PT, R4, 0x1, PT ;  /* 0x000000010400780c */ /* 0x000fe20003f84270 */
[-C--:B------:R-:W-:Y:S01]  /*56f0*/  FMUL R5, R56, R90.reuse ;  /* 0x0000005a38057220 */ /* 0x080fe20000400000 */
[----:B------:R-:W-:Y:S01]  /*5700*/  LEA R8, P1, R20, UR4, 0x2 ;  /* 0x0000000414087c11 */ /* 0x000fe2000f8210ff */
[C---:B------:R-:W-:Y:S02]  /*5710*/  IMAD.SHL.U32 R15, R92.reuse, 0x4, RZ ;  /* 0x000000045c0f7824 */ /* 0x040fe400078e00ff */
[-C--:B------:R-:W-:Y:S01]  /*5720*/  FMUL R57, R57, R90.reuse ;  /* 0x0000005a39397220 */ /* 0x080fe20000400000 */
[----:B------:R-:W-:Y:S01]  /*5730*/  SHF.L.U64.HI R7, R92, 0x2, R95 ;  /* 0x000000025c077819 */ /* 0x000fe2000001025f */
[-C--:B------:R-:W-:Y:S01]  /*5740*/  FMUL R59, R59, R90.reuse ;  /* 0x0000005a3b3b7220 */ /* 0x080fe20000400000 */
[----:B------:R-:W-:Y:S01]  /*5750*/  LEA.HI.X R9, R20, UR5, R103, 0x2, P1 ;  /* 0x0000000514097c11 */ /* 0x000fe200088f1467 */
[-C--:B------:R-:W-:Y:S01]  /*5760*/  FMUL R13, R58, R90.reuse ;  /* 0x0000005a3a0d7220 */ /* 0x080fe20000400000 */
[----:B------:R-:W-:Y:S01]  /*5770*/  ISETP.GT.AND P1, PT, R3, RZ, P4 ;  /* 0x000000ff0300720c */ /* 0x000fe20002724270 */
[----:B------:R-:W-:Y:S01]  /*5780*/  FMUL R61, R61, R90 ;  /* 0x0000005a3d3d7220 */ /* 0x000fe20000400000 */
[----:B------:R-:W-:Y:S01]  /*5790*/  IADD3 R10, P2, R15, R8, RZ ;  /* 0x000000080f0a7210 */ /* 0x000fe20007f5e0ff */
[----:B------:R0:W-:Y:S01]  /*57a0*/  @P0 STG.E desc[UR36][R8.64], R5 ;  /* 0x0000000508000986 */ /* 0x0001e2000c101924 */
[----:B------:R-:W-:Y:S01]  /*57b0*/  ISETP.GT.AND P0, PT, R3, 0x8, P4 ;  /* 0x000000080300780c */ /* 0x000fe20002704270 */
[-C--:B------:R-:W-:Y:S01]  /*57c0*/  FMUL R63, R63, R90.reuse ;  /* 0x0000005a3f3f7220 */ /* 0x080fe20000400000 */
[----:B------:R-:W-:Y:S01]  /*57d0*/  SHF.L.U32 R103, R93, 0x2, RZ ;  /* 0x000000025d677819 */ /* 0x000fe200000006ff */
[----:B------:R-:W-:Y:S01]  /*57e0*/  IMAD.X R11, R7, 0x1, R9, P2 ;  /* 0x00000001070b7824 */ /* 0x000fe200010e0609 */
[----:B------:R-:W-:Y:S01]  /*57f0*/  SHF.L.U64.HI R23, R93, 0x2, R94 ;  /* 0x000000025d177819 */ /* 0x000fe2000001025e */
[-C--:B------:R-:W-:Y:S01]  /*5800*/  FMUL R65, R65, R90.reuse ;  /* 0x0000005a41417220 */ /* 0x080fe20000400000 */
[C---:B------:R-:W-:Y:S01]  /*5810*/  ISETP.GT.AND P5, PT, R4.reuse, 0x8, PT ;  /* 0x000000080400780c */ /* 0x040fe20003fa4270 */
[----:B------:R-:W-:Y:S01]  /*5820*/  FMUL R67, R67, R90 ;  /* 0x0000005a43437220 */ /* 0x000fe20000400000 */
[----:B------:R-:W-:Y:S01]  /*5830*/  ISETP.GT.AND P4, PT, R4, 0x9, PT ;  /* 0x000000090400780c */ /* 0x000fe20003f84270 */
[----:B------:R-:W-:Y:S01]  /*5840*/  @P1 STG.E desc[UR36][R8.64+0x4], R57 ;  /* 0x0000043908001986 */ /* 0x000fe2000c101924 */
[----:B------:R-:W-:Y:S01]  /*5850*/  IADD3 R6, P1, P2, R103, R8, R15 ;  /* 0x0000000867067210 */ /* 0x000fe20007a3e00f */
[-C--:B0-----:R-:W-:Y:S01]  /*5860*/  FMUL R5, R60, R90.reuse ;  /* 0x0000005a3c057220 */ /* 0x081fe20000400000 */
[----:B------:R-:W-:Y:S01]  /*5870*/  ISETP.GT.AND P3, PT, R3, 0x8, P6 ;  /* 0x000000080300780c */ /* 0x000fe20003764270 */
[----:B------:R-:W-:Y:S01]  /*5880*/  @P0 STG.E desc[UR36][R10.64+0x4], R59 ;  /* 0x0000043b0a000986 */ /* 0x000fe2000c101924 */
[----:B------:R-:W-:Y:S01]  /*5890*/  IADD3.X R7, R23, R9, R7, P1, P2 ;  /* 0x0000000917077210 */ /* 0x000fe20000fe4407 */
[-C--:B------:R-:W-:Y:S01]  /*58a0*/  FMUL R69, R69, R90.reuse ;  /* 0x0000005a45457220 */ /* 0x080fe20000400000 */
[----:B------:R-:W-:Y:S01]  /*58b0*/  ISETP.GT.AND P1, PT, R3, RZ, P5 ;  /* 0x000000ff0300720c */ /* 0x000fe20002f24270 */
[-C--:B------:R-:W-:Y:S01]  /*58c0*/  FMUL R71, R71, R90.reuse ;  /* 0x0000005a47477220 */ /* 0x080fe20000400000 */
[----:B------:R-:W-:Y:S01]  /*58d0*/  ISETP.GT.AND P0, PT, R3, RZ, P4 ;  /* 0x000000ff0300720c */ /* 0x000fe20002704270 */
[-C--:B------:R-:W-:Y:S01]  /*58e0*/  FMUL R73, R73, R90.reuse ;  /* 0x0000005a49497220 */ /* 0x080fe20000400000 */
[C---:B------:R-:W-:Y:S01]  /*58f0*/  ISETP.GT.AND P2, PT, R4.reuse, 0x11, PT ;  /* 0x000000110400780c */ /* 0x040fe20003f44270 */
[-C--:B------:R-:W-:Y:S01]  /*5900*/  FMUL R75, R75, R90.reuse ;  /* 0x0000005a4b4b7220 */ /* 0x080fe20000400000 */
[-C--:B------:R-:W-:Y:S01]  /*5910*/  FMUL R77, R77, R90.reuse ;  /* 0x0000005a4d4d7220 */ /* 0x080fe20000400000 */
[-C--:B------:R-:W-:Y:S01]  /*5920*/  FMUL R79, R79, R90.reuse ;  /* 0x0000005a4f4f7220 */ /* 0x080fe20000400000 */
[-C--:B------:R-:W-:Y:S01]  /*5930*/  FMUL R81, R81, R90.reuse ;  /* 0x0000005a51517220 */ /* 0x080fe20000400000 */
[----:B------:R0:W-:Y:S01]  /*5940*/  @P3 STG.E desc[UR36][R10.64], R13 ;  /* 0x0000000d0a003986 */ /* 0x0001e2000c101924 */
[C---:B------:R-:W-:Y:S01]  /*5950*/  ISETP.GT.AND P3, PT, R4.reuse, 0x10, PT ;  /* 0x000000100400780c */ /* 0x040fe20003f64270 */
[-C--:B------:R-:W-:Y:S01]  /*5960*/  FMUL R83, R83, R90.reuse ;  /* 0x0000005a53537220 */ /* 0x080fe20000400000 */
[-C--:B------:R-:W-:Y:S01]  /*5970*/  FMUL R85, R85, R90.reuse ;  /* 0x0000005a55557220 */ /* 0x080fe20000400000 */
[----:B------:R1:W-:Y:S01]  /*5980*/  @P1 STG.E desc[UR36][R8.64+0x20], R5 ;  /* 0x0000200508001986 */ /* 0x0003e2000c101924 */
[----:B------:R-:W-:Y:S01]  /*5990*/  ISETP.GT.AND P1, PT, R3, 0x8, P5 ;  /* 0x000000080300780c */ /* 0x000fe20002f24270 */
[-C--:B------:R-:W-:Y:S01]  /*59a0*/  FMUL R87, R87, R90.reuse ;  /* 0x0000005a57577220 */ /* 0x080fe20000400000 */
[C---:B------:R-:W-:Y:S01]  /*59b0*/  ISETP.GT.AND P5, PT, R4.reuse, 0x28, PT ;  /* 0x000000280400780c */ /* 0x040fe20003fa4270 */
[----:B------:R-:W-:Y:S01]  /*59c0*/  @P0 STG.E desc[UR36][R8.64+0x24], R61 ;  /* 0x0000243d08000986 */ /* 0x000fe2000c101924 */
[----:B------:R-:W-:Y:S01]  /*59d0*/  ISETP.GT.AND P0, PT, R3, 0x8, P4 ;  /* 0x000000080300780c */ /* 0x000fe20002704270 */
[-C--:B------:R-:W-:Y:S01]  /*59e0*/  FMUL R25, R25, R90.reuse ;  /* 0x0000005a19197220 */ /* 0x080fe20000400000 */
[----:B------:R-:W-:Y:S01]  /*59f0*/  ISETP.GT.AND P4, PT, R4, 0x30, PT ;  /* 0x000000300400780c */ /* 0x000fe20003f84270 */
[-C--:B0-----:R-:W-:Y:S01]  /*5a00*/  FMUL R13, R62, R90.reuse ;  /* 0x0000005a3e0d7220 */ /* 0x081fe20000400000 */
[----:B------:R-:W-:Y:S01]  /*5a10*/  P2R R57, PR, RZ, 0x20 ;  /* 0x00000020ff397803 */ /* 0x000fe20000000000 */
[-C--:B------:R-:W-:Y:S01]  /*5a20*/  FMUL R27, R27, R90.reuse ;  /* 0x0000005a1b1b7220 */ /* 0x080fe20000400000 */
[-C--:B------:R-:W-:Y:S01]  /*5a30*/  FMUL R29, R29, R90.reuse ;  /* 0x0000005a1d1d7220 */ /* 0x080fe20000400000 */
[-C--:B-1----:R-:W-:Y:S01]  /*5a40*/  FMUL R5, R64, R90.reuse ;  /* 0x0000005a40057220 */ /* 0x082fe20000400000 */
[-C--:B------:R-:W-:Y:S01]  /*5a50*/  FMUL R31, R31, R90.reuse ;  /* 0x0000005a1f1f7220 */ /* 0x080fe20000400000 */
[----:B------:R0:W-:Y:S01]  /*5a60*/  @P1 STG.E desc[UR36][R10.64+0x20], R13 ;  /* 0x0000200d0a001986 */ /* 0x0001e2000c101924 */
[----:B------:R-:W-:Y:S01]  /*5a70*/  ISETP.GT.AND P1, PT, R4, 0x19, PT ;  /* 0x000000190400780c */ /* 0x000fe20003f24270 */
[-C--:B------:R-:W-:Y:S01]  /*5a80*/  FMUL R33, R33, R90.reuse ;  /* 0x0000005a21217220 */ /* 0x080fe20000400000 */
[-C--:B------:R-:W-:Y:S01]  /*5a90*/  FMUL R35, R35, R90.reuse ;  /* 0x0000005a23237220 */ /* 0x080fe20000400000 */
[----:B------:R-:W-:Y:S01]  /*5aa0*/  @P0 STG.E desc[UR36][R10.64+0x24], R63 ;  /* 0x0000243f0a000986 */ /* 0x000fe2000c101924 */
[----:B------:R-:W-:Y:S01]  /*5ab0*/  ISETP.GT.AND P0, PT, R3, RZ, P3 ;  /* 0x000000ff0300720c */ /* 0x000fe20001f04270 */
[-C--:B------:R-:W-:Y:S01]  /*5ac0*/  FMUL R37, R37, R90.reuse ;  /* 0x0000005a25257220 */ /* 0x080fe20000400000 */
[-C--:B------:R-:W-:Y:S01]  /*5ad0*/  FMUL R39, R39, R90.reuse ;  /* 0x0000005a27277220 */ /* 0x080fe20000400000 */
[-C--:B------:R-:W-:Y:S01]  /*5ae0*/  FMUL R41, R41, R90.reuse ;  /* 0x0000005a29297220 */ /* 0x080fe20000400000 */
[-C--:B------:R-:W-:Y:S01]  /*5af0*/  FMUL R43, R43, R90.reuse ;  /* 0x0000005a2b2b7220 */ /* 0x080fe20000400000 */
[-C--:B------:R-:W-:Y:S01]  /*5b00*/  FMUL R45, R45, R90.reuse ;  /* 0x0000005a2d2d7220 */ /* 0x080fe20000400000 */
[-C--:B------:R-:W-:Y:S01]  /*5b10*/  FMUL R47, R47, R90.reuse ;  /* 0x0000005a2f2f7220 */ /* 0x080fe20000400000 */
[-C--:B0-----:R-:W-:Y:S01]  /*5b20*/  FMUL R13, R66, R90.reuse ;  /* 0x0000005a420d7220 */ /* 0x081fe20000400000 */
[-C--:B------:R-:W-:Y:S01]  /*5b30*/  FMUL R49, R49, R90.reuse ;  /* 0x0000005a31317220 */ /* 0x080fe20000400000 */
[-C--:B------:R-:W-:Y:S01]  /*5b40*/  FMUL R51, R51, R90.reuse ;  /* 0x0000005a33337220 */ /* 0x080fe20000400000 */
[-C--:B------:R-:W-:Y:S01]  /*5b50*/  FMUL R53, R53, R90.reuse ;  /* 0x0000005a35357220 */ /* 0x080fe20000400000 */
[----:B------:R-:W-:-:S02]  /*5b60*/  FMUL R55, R55, R90 ;  /* 0x0000005a37377220 */ /* 0x000fc40000400000 */
[----:B------:R0:W-:Y:S01]  /*5b70*/  @P0 STG.E desc[UR36][R8.64+0x40], R5 ;  /* 0x0000400508000986 */ /* 0x0001e2000c101924 */
[----:B------:R-:W-:Y:S01]  /*5b80*/  ISETP.GT.AND P0, PT, R3, RZ, P2 ;  /* 0x000000ff0300720c */ /* 0x000fe20001704270 */
[----:B0-----:R-:W-:-:S12]  /*5b90*/  FMUL R5, R68, R90 ;  /* 0x0000005a44057220 */ /* 0x001fd80000400000 */
[----:B------:R-:W-:Y:S01]  /*5ba0*/  @P0 STG.E desc[UR36][R8.64+0x44], R65 ;  /* 0x0000444108000986 */ /* 0x000fe2000c101924 */
[----:B------:R-:W-:Y:S02]  /*5bb0*/  ISETP.GT.AND P0, PT, R3, 0x8, P3 ;  /* 0x000000080300780c */ /* 0x000fe40001f04270 */
[----:B------:R-:W-:-:S04]  /*5bc0*/  ISETP.GT.AND P3, PT, R4, 0x29, PT ;  /* 0x000000290400780c */ /* 0x000fc80003f64270 */
[----:B------:R-:W-:-:S07]  /*5bd0*/  P2R R56, PR, RZ, 0x8 ;  /* 0x00000008ff387803 */ /* 0x000fce0000000000 */
[----:B------:R0:W-:Y:S01]  /*5be0*/  @P0 STG.E desc[UR36][R10.64+0x40], R13 ;  /* 0x0000400d0a000986 */ /* 0x0001e2000c101924 */
[----:B------:R-:W-:Y:S02]  /*5bf0*/  ISETP.GT.AND P0, PT, R3, 0x8, P2 ;  /* 0x000000080300780c */ /* 0x000fe40001704270 */
[----:B------:R-:W-:Y:S01]  /*5c00*/  ISETP.GT.AND P2, PT, R4, 0x18, PT ;  /* 0x000000180400780c */ /* 0x000fe20003f44270 */
[----:B0-----:R-:W-:-:S10]  /*5c10*/  FMUL R13, R70, R90 ;  /* 0x0000005a460d7220 */ /* 0x001fd40000400000 */
[----:B------:R-:W-:Y:S01]  /*5c20*/  @P0 STG.E desc[UR36][R10.64+0x44], R67 ;  /* 0x000044430a000986 */ /* 0x000fe2000c101924 */
[----:B------:R-:W-:-:S13]  /*5c30*/  ISETP.GT.AND P0, PT, R3, RZ, P2 ;  /* 0x000000ff0300720c */ /* 0x000fda0001704270 */
[----:B------:R0:W-:Y:S01]  /*5c40*/  @P0 STG.E desc[UR36][R8.64+0x60], R5 ;  /* 0x0000600508000986 */ /* 0x0001e2000c101924 */
[----:B------:R-:W-:Y:S01]  /*5c50*/  ISETP.GT.AND P0, PT, R3, RZ, P1 ;  /* 0x000000ff0300720c */ /* 0x000fe20000f04270 */
[----:B0-----:R-:W-:-:S12]  /*5c60*/  FMUL R5, R72, R90 ;  /* 0x0000005a48057220 */ /* 0x001fd80000400000 */
[----:B------:R-:W-:Y:S01]  /*5c70*/  @P0 STG.E desc[UR36][R8.64+0x64], R69 ;  /* 0x0000644508000986 */ /* 0x000fe2000c101924 */
[----:B------:R-:W-:Y:S02]  /*5c80*/  ISETP.GT.AND P0, PT, R3, 0x8, P2 ;  /* 0x000000080300780c */ /* 0x000fe40001704270 */
[----:B------:R-:W-:-:S11]  /*5c90*/  ISETP.GT.AND P2, PT, R4, 0x20, PT ;  /* 0x000000200400780c */ /* 0x000fd60003f44270 */
        /* <DEDUP_REMOVED lines=13> */
[----:B------:R-:W-:Y:S01]  /*5d70*/  ISETP.GT.AND P0, PT, R3, 0x8, P1 ;  /* 0x000000080300780c */ /* 0x000fe20000f04270 */
[----:B0-----:R-:W-:-:S12]  /*5d80*/  FMUL R13, R78, R90 ;  /* 0x0000005a4e0d7220 */ /* 0x001fd80000400000 */
[----:B------:R-:W-:Y:S01]  /*5d90*/  @P0 STG.E desc[UR36][R10.64+0x84], R75 ;  /* 0x0000844b0a000986 */ /* 0x000fe2000c101924 */
[----:B------:R-:W-:-:S13]  /*5da0*/  ISETP.GT.AND P0, PT, R3, RZ, P5 ;  /* 0x000000ff0300720c */ /* 0x000fda0002f04270 */
[----:B------:R0:W-:Y:S01]  /*5db0*/  @P0 STG.E desc[UR36][R8.64+0xa0], R5 ;  /* 0x0000a00508000986 */ /* 0x0001e2000c101924 */
[----:B------:R-:W-:Y:S01]  /*5dc0*/  ISETP.GT.AND P0, PT, R3, RZ, P3 ;  /* 0x000000ff0300720c */ /* 0x000fe20001f04270 */
[----:B0-----:R-:W-:-:S12]  /*5dd0*/  FMUL R5, R80, R90 ;  /* 0x0000005a50057220 */ /* 0x001fd80000400000 */
[----:B------:R-:W-:Y:S01]  /*5de0*/  @P0 STG.E desc[UR36][R8.64+0xa4], R77 ;  /* 0x0000a44d08000986 */ /* 0x000fe2000c101924 */
[----:B------:R-:W-:-:S13]  /*5df0*/  ISETP.GT.AND P0, PT, R3, 0x8, P5 ;  /* 0x000000080300780c */ /* 0x000fda0002f04270 */
[----:B------:R0:W-:Y:S01]  /*5e00*/  @P0 STG.E desc[UR36][R10.64+0xa0], R13 ;  /* 0x0000a00d0a000986 */ /* 0x0001e2000c101924 */
[C---:B------:R-:W-:Y:S02]  /*5e10*/  ISETP.GT.AND P0, PT, R3.reuse, 0x8, P3 ;  /* 0x000000080300780c */ /* 0x040fe40001f04270 */
[----:B------:R-:W-:Y:S01]  /*5e20*/  ISETP.GT.AND P3, PT, R3, 0x8, P2 ;  /* 0x000000080300780c */ /* 0x000fe20001764270 */
[----:B0-----:R-:W-:-:S10]  /*5e30*/  FMUL R13, R82, R90 ;  /* 0x0000005a520d7220 */ /* 0x001fd40000400000 */
[----:B------:R-:W-:Y:S01]  /*5e40*/  @P0 STG.E desc[UR36][R10.64+0xa4], R79 ;  /* 0x0000a44f0a000986 */ /* 0x000fe2000c101924 */
[----:B------:R-:W-:-:S13]  /*5e50*/  ISETP.GT.AND P0, PT, R3, RZ, P4 ;  /* 0x000000ff0300720c */ /* 0x000fda0002704270 */
[----:B------:R0:W-:Y:S01]  /*5e60*/  @P0 STG.E desc[UR36][R8.64+0xc0], R5 ;  /* 0x0000c00508000986 */ /* 0x0001e2000c101924 */
[----:B------:R-:W-:-:S04]  /*5e70*/  ISETP.GT.AND P0, PT, R4, 0x31, PT ;  /* 0x000000310400780c */ /* 0x000fc80003f04270 */
[----:B------:R-:W-:Y:S01]  /*5e80*/  ISETP.GT.AND P1, PT, R3, RZ, P0 ;  /* 0x000000ff0300720c */ /* 0x000fe20000724270 */
[----:B0-----:R-:W-:-:S12]  /*5e90*/  FMUL R5, R84, R90 ;  /* 0x0000005a54057220 */ /* 0x001fd80000400000 */
[----:B------:R-:W-:Y:S01]  /*5ea0*/  @P1 STG.E desc[UR36][R8.64+0xc4], R81 ;  /* 0x0000c45108001986 */ /* 0x000fe2000c101924 */
[----:B------:R-:W-:-:S13]  /*5eb0*/  ISETP.GT.AND P1, PT, R3, 0x8, P4 ;  /* 0x000000080300780c */ /* 0x000fda0002724270 */
[----:B------:R0:W-:Y:S01]  /*5ec0*/  @P1 STG.E desc[UR36][R10.64+0xc0], R13 ;  /* 0x0000c00d0a001986 */ /* 0x0001e2000c101924 */
[----:B------:R-:W-:-:S13]  /*5ed0*/  ISETP.GT.AND P1, PT, R3, 0x8, P0 ;  /* 0x000000080300780c */ /* 0x000fda0000724270 */
[----:B------:R-:W-:Y:S01]  /*5ee0*/  @P1 STG.E desc[UR36][R10.64+0xc4], R83 ;  /* 0x0000c4530a001986 */ /* 0x000fe2000c101924 */
[----:B------:R-:W-:-:S05]  /*5ef0*/  IADD3 R14, P1, R103, R10, RZ ;  /* 0x0000000a670e7210 */ /* 0x000fca0007f3e0ff */
[----:B------:R-:W-:Y:S01]  /*5f00*/  IMAD.X R15, R23, 0x1, R11, P1 ;  /* 0x00000001170f7824 */ /* 0x000fe200008e060b */
[----:B------:R-:W-:-:S13]  /*5f10*/  ISETP.GT.AND P1, PT, R3, RZ, P2 ;  /* 0x000000ff0300720c */ /* 0x000fda0001724270 */
[----:B------:R1:W-:Y:S01]  /*5f20*/  @P1 STG.E desc[UR36][R8.64+0xe0], R5 ;  /* 0x0000e00508001986 */ /* 0x0003e2000c101924 */
[----:B------:R-:W-:-:S05]  /*5f30*/  IADD3 R20, P1, R103, R10, RZ ;  /* 0x0000000a67147210 */ /* 0x000fca0007f3e0ff */
[----:B------:R-:W-:Y:S01]  /*5f40*/  IMAD.X R21, R23, 0x1, R11, P1 ;  /* 0x0000000117157824 */ /* 0x000fe200008e060b */
[----:B------:R-:W-:-:S05]  /*5f50*/  IADD3 R12, P1, R103, R8, RZ ;  /* 0x00000008670c7210 */ /* 0x000fca0007f3e0ff */
[----:B0-----:R-:W-:Y:S01]  /*5f60*/  IMAD.X R13, R23, 0x1, R9, P1 ;  /* 0x00000001170d7824 */ /* 0x001fe200008e0609 */
[----:B------:R-:W-:Y:S01]  /*5f70*/  ISETP.GT.AND P1, PT, R4, 0x39, PT ;  /* 0x000000390400780c */ /* 0x000fe20003f24270 */
[-C--:B------:R-:W-:Y:S01]  /*5f80*/  FMUL R23, R86, R90.reuse ;  /* 0x0000005a56177220 */ /* 0x080fe20000400000 */
[----:B-1----:R-:W-:Y:S02]  /*5f90*/  FMUL R5, R24, R90 ;  /* 0x0000005a18057220 */ /* 0x002fe40000400000 */
[----:B------:R-:W-:-:S13]  /*5fa0*/  ISETP.GT.AND P5, PT, R3, RZ, P1 ;  /* 0x000000ff0300720c */ /* 0x000fda0000fa4270 */
[----:B------:R-:W-:Y:S01]  /*5fb0*/  @P5 STG.E desc[UR36][R8.64+0xe4], R85 ;  /* 0x0000e45508005986 */ /* 0x000fe2000c101924 */
[----:B------:R-:W-:-:S03]  /*5fc0*/  ISETP.GT.AND P5, PT, R4, 0x1, PT ;  /* 0x000000010400780c */ /* 0x000fc60003fa4270 */
[----:B------:R0:W-:Y:S01]  /*5fd0*/  @P3 STG.E desc[UR36][R10.64+0xe0], R23 ;  /* 0x0000e0170a003986 */ /* 0x0001e2000c101924 */
[C---:B------:R-:W-:Y:S02]  /*5fe0*/  ISETP.GT.AND P3, PT, R3.reuse, 0x8, P1 ;  /* 0x000000080300780c */ /* 0x040fe40000f64270 */
[----:B------:R-:W-:Y:S01]  /*5ff0*/  ISETP.GT.AND P5, PT, R3, 0x80, P5 ;  /* 0x000000800300780c */ /* 0x000fe20002fa4270 */
[----:B0-----:R-:W-:-:S10]  /*6000*/  FMUL R23, R26, R90 ;  /* 0x0000005a1a177220 */ /* 0x001fd40000400000 */
[----:B------:R0:W-:Y:S01]  /*6010*/  @P3 STG.E desc[UR36][R10.64+0xe4], R87 ;  /* 0x0000e4570a003986 */ /* 0x0001e2000c101924 */
[C---:B------:R-:W-:Y:S01]  /*6020*/  ISETP.GT.AND P3, PT, R3.reuse, 0x80, P6 ;  /* 0x000000800300780c */ /* 0x040fe20003764270 */
[----:B------:R-:W-:Y:S01]  /*6030*/  @P5 IMAD.MOV.U32 R8, RZ, RZ, R12 ;  /* 0x000000ffff085224 */ /* 0x000fe200078e000c */
[----:B------:R-:W-:Y:S01]  /*6040*/  ISETP.GT.AND P6, PT, R3, 0x88, P6 ;  /* 0x000000880300780c */ /* 0x000fe200037c4270 */
[----:B------:R-:W-:Y:S02]  /*6050*/  @P5 IMAD.MOV.U32 R9, RZ, RZ, R13 ;  /* 0x000000ffff095224 */ /* 0x000fe400078e000d */
[----:B0-----:R-:W-:-:S08]  /*6060*/  FMUL R11, R30, R90 ;  /* 0x0000005a1e0b7220 */ /* 0x001fd00000400000 */
[----:B------:R0:W-:Y:S01]  /*6070*/  @P3 STG.E desc[UR36][R12.64], R5 ;  /* 0x000000050c003986 */ /* 0x0001e2000c101924 */
[----:B------:R-:W-:-:S03]  /*6080*/  ISETP.NE.AND P3, PT, R56, RZ, PT ;  /* 0x000000ff3800720c */ /* 0x000fc60003f65270 */
[----:B------:R-:W-:Y:S01]  /*6090*/  @P5 STG.E desc[UR36][R8.64+0x4], R25 ;  /* 0x0000041908005986 */ /* 0x000fe2000c101924 */
[----:B------:R-:W-:-:S03]  /*60a0*/  ISETP.NE.AND P5, PT, R57, RZ, PT ;  /* 0x000000ff3900720c */ /* 0x000fc60003fa5270 */
[----:B------:R1:W-:Y:S01]  /*60b0*/  @P6 STG.E desc[UR36][R14.64], R23 ;  /* 0x000000170e006986 */ /* 0x0003e2000c101924 */
[----:B------:R-:W-:Y:S01]  /*60c0*/  ISETP.GT.AND P6, PT, R4, 0x1, PT ;  /* 0x000000010400780c */ /* 0x000fe20003fc4270 */
[----:B0-----:R-:W-:-:S03]  /*60d0*/  FMUL R5, R28, R90 ;  /* 0x0000005a1c057220 */ /* 0x001fc60000400000 */
[----:B------:R-:W-:Y:S01]  /*60e0*/  ISETP.GT.AND P6, PT, R3, 0x88, P6 ;  /* 0x000000880300780c */ /* 0x000fe200037c4270 */
[----:B-1----:R-:W-:-:S12]  /*60f0*/  FMUL R15, R44, R90 ;  /* 0x0000005a2c0f7220 */ /* 0x002fd80000400000 */
[----:B------:R-:W-:Y:S01]  /*6100*/  @P6 STG.E desc[UR36][R20.64+0x4], R27 ;  /* 0x0000041b14006986 */ /* 0x000fe2000c101924 */
[----:B------:R-:W-:-:S04]  /*6110*/  ISETP.GT.AND P6, PT, R4, 0x8, PT ;  /* 0x000000080400780c */ /* 0x000fc80003fc4270 */
[----:B------:R-:W-:-:S13]  /*6120*/  ISETP.GT.AND P6, PT, R3, 0x80, P6 ;  /* 0x000000800300780c */ /* 0x000fda00037c4270 */
[----:B------:R-:W-:Y:S01]  /*6130*/  @P6 IMAD.MOV.U32 R8, RZ, RZ, R12 ;  /* 0x000000ffff086224 */ /* 0x000fe200078e000c */
[----:B------:R-:W-:-:S05]  /*6140*/  @P6 MOV R9, R13 ;  /* 0x0000000d00096202 */ /* 0x000fca0000000f00 */
[----:B------:R0:W-:Y:S01]  /*6150*/  @P6 STG.E desc[UR36][R8.64+0x20], R5 ;  /* 0x0000200508006986 */ /* 0x0001e2000c101924 */
[----:B------:R-:W-:-:S04]  /*6160*/  ISETP.GT.AND P6, PT, R4, 0x9, PT ;  /* 0x000000090400780c */ /* 0x000fc80003fc4270 */
[----:B------:R-:W-:Y:S01]  /*6170*/  ISETP.GT.AND P6, PT, R3, 0x80, P6 ;  /* 0x000000800300780c */ /* 0x000fe200037c4270 */
[----:B0-----:R-:W-:-:S12]  /*6180*/  FMUL R5, R32, R90 ;  /* 0x0000005a20057220 */ /* 0x001fd80000400000 */
[----:B------:R-:W-:Y:S02]  /*6190*/  @P6 IMAD.MOV.U32 R8, RZ, RZ, R12 ;  /* 0x000000ffff086224 */ /* 0x000fe400078e000c */
[----:B------:R-:W-:-:S05]  /*61a0*/  @P6 IMAD.MOV.U32 R9, RZ, RZ, R13 ;  /* 0x000000ffff096224 */ /* 0x000fca00078e000d */
[----:B------:R-:W-:Y:S01]  /*61b0*/  @P6 STG.E desc[UR36][R8.64+0x24], R29 ;  /* 0x0000241d08006986 */ /* 0x000fe2000c101924 */
[----:B------:R-:W-:-:S04]  /*61c0*/  ISETP.GT.AND P6, PT, R4, 0x8, PT ;  /* 0x000000080400780c */ /* 0x000fc80003fc4270 */
[----:B------:R-:W-:-:S13]  /*61d0*/  ISETP.GT.AND P6, PT, R3, 0x88, P6 ;  /* 0x000000880300780c */ /* 0x000fda00037c4270 */
[----:B------:R0:W-:Y:S01]  /*61e0*/  @P6 STG.E desc[UR36][R6.64+0x20], R11 ;  /* 0x0000200b06006986 */ /* 0x0001e2000c101924 */
[----:B------:R-:W-:-:S04]  /*61f0*/  ISETP.GT.AND P6, PT, R4, 0x9, PT ;  /* 0x000000090400780c */ /* 0x000fc80003fc4270 */
[----:B------:R-:W-:Y:S01]  /*6200*/  ISETP.GT.AND P6, PT, R3, 0x88, P6 ;  /* 0x000000880300780c */ /* 0x000fe200037c4270 */
[----:B0-----:R-:W-:-:S12]  /*6210*/  FMUL R11, R34, R90 ;  /* 0x0000005a220b7220 */ /* 0x001fd80000400000 */
[----:B------:R-:W-:Y:S01]  /*6220*/  @P6 STG.E desc[UR36][R6.64+0x24], R31 ;  /* 0x0000241f06006986 */ /* 0x000fe2000c101924 */
[----:B------:R-:W-:-:S04]  /*6230*/  ISETP.GT.AND P6, PT, R4, 0x10, PT ;  /* 0x000000100400780c */ /* 0x000fc80003fc4270 */
[----:B------:R-:W-:-:S13]  /*6240*/  ISETP.GT.AND P6, PT, R3, 0x80, P6 ;  /* 0x000000800300780c */ /* 0x000fda00037c4270 */
[----:B------:R-:W-:Y:S02]  /*6250*/  @P6 IMAD.MOV.U32 R8, RZ, RZ, R12 ;  /* 0x000000ffff086224 */ /* 0x000fe400078e000c */
[----:B------:R-:W-:-:S05]  /*6260*/  @P6 IMAD.MOV.U32 R9, RZ, RZ, R13 ;  /* 0x000000ffff096224 */ /* 0x000fca00078e000d */
        /* <DEDUP_REMOVED lines=38> */
[----:B------:R-:W-:-:S13]  /*64d0*/  ISETP.GT.AND P6, PT, R3, 0x80, P6 ;  /* 0x000000800300780c */ /* 0x000fda00037c4270 */
[----:B0-----:R-:W-:Y:S02]  /*64e0*/  @P6 IMAD.MOV.U32 R8, RZ, RZ, R12 ;  /* 0x000000ffff086224 */ /* 0x001fe400078e000c */
[----:B------:R-:W-:-:S05]  /*64f0*/  @P6 IMAD.MOV.U32 R9, RZ, RZ, R13 ;  /* 0x000000ffff096224 */ /* 0x000fca00078e000d */
[----:B------:R0:W-:Y:S01]  /*6500*/  @P6 STG.E desc[UR36][R8.64+0x84], R41 ;  /* 0x0000842908006986 */ /* 0x0001e2000c101924 */
[----:B------:R-:W-:-:S04]  /*6510*/  ISETP.GT.AND P6, PT, R4, 0x20, PT ;  /* 0x000000200400780c */ /* 0x000fc80003fc4270 */
[----:B------:R-:W-:Y:S01]  /*6520*/  ISETP.GT.AND P6, PT, R3, 0x88, P6 ;  /* 0x000000880300780c */ /* 0x000fe200037c4270 */
[----:B0-----:R-:W-:-:S12]  /*6530*/  FMUL R9, R46, R90 ;  /* 0x0000005a2e097220 */ /* 0x001fd80000400000 */
[----:B------:R0:W-:Y:S01]  /*6540*/  @P6 STG.E desc[UR36][R6.64+0x80], R11 ;  /* 0x0000800b06006986 */ /* 0x0001e2000c101924 */
[----:B------:R-:W-:-:S04]  /*6550*/  ISETP.GT.AND P6, PT, R4, 0x21, PT ;  /* 0x000000210400780c */ /* 0x000fc80003fc4270 */
[----:B------:R-:W-:Y:S01]  /*6560*/  ISETP.GT.AND P6, PT, R3, 0x88, P6 ;  /* 0x000000880300780c */ /* 0x000fe200037c4270 */
[----:B0-----:R-:W-:-:S12]  /*6570*/  FMUL R11, R48, R90 ;  /* 0x0000005a300b7220 */ /* 0x001fd80000400000 */
[----:B------:R-:W-:Y:S01]  /*6580*/  @P6 IMAD.MOV.U32 R4, RZ, RZ, R6 ;  /* 0x000000ffff046224 */ /* 0x000fe200078e0006 */
[----:B------:R-:W-:-:S05]  /*6590*/  @P6 MOV R5, R7 ;  /* 0x0000000700056202 */ /* 0x000fca0000000f00 */
[----:B------:R0:W-:Y:S01]  /*65a0*/  @P6 STG.E desc[UR36][R4.64+0x84], R43 ;  /* 0x0000842b04006986 */ /* 0x0001e2000c101924 */
[C---:B------:R-:W-:Y:S02]  /*65b0*/  ISETP.GT.AND P6, PT, R3.reuse, 0x80, P5 ;  /* 0x000000800300780c */ /* 0x040fe40002fc4270 */
[----:B------:R-:W-:-:S11]  /*65c0*/  ISETP.GT.AND P5, PT, R3, 0x88, P5 ;  /* 0x000000880300780c */ /* 0x000fd60002fa4270 */
[----:B0-----:R-:W-:Y:S02]  /*65d0*/  @P6 IMAD.MOV.U32 R4, RZ, RZ, R12 ;  /* 0x000000ffff046224 */ /* 0x001fe400078e000c */
[----:B------:R-:W-:-:S05]  /*65e0*/  @P6 IMAD.MOV.U32 R5, RZ, RZ, R13 ;  /* 0x000000ffff056224 */ /* 0x000fca00078e000d */
[----:B------:R0:W-:Y:S01]  /*65f0*/  @P6 STG.E desc[UR36][R4.64+0xa0], R15 ;  /* 0x0000a00f04006986 */ /* 0x0001e2000c101924 */
[C---:B------:R-:W-:Y:S02]  /*6600*/  ISETP.GT.AND P6, PT, R3.reuse, 0x80, P3 ;  /* 0x000000800300780c */ /* 0x040fe40001fc4270 */
[----:B------:R-:W-:-:S11]  /*6610*/  ISETP.GT.AND P3, PT, R3, 0x88, P3 ;  /* 0x000000880300780c */ /* 0x000fd60001f64270 */
[----:B0-----:R-:W-:Y:S02]  /*6620*/  @P6 IMAD.MOV.U32 R4, RZ, RZ, R12 ;  /* 0x000000ffff046224 */ /* 0x001fe400078e000c */
[----:B------:R-:W-:-:S05]  /*6630*/  @P6 IMAD.MOV.U32 R5, RZ, RZ, R13 ;  /* 0x000000ffff056224 */ /* 0x000fca00078e000d */
[----:B------:R0:W-:Y:S02]  /*6640*/  @P6 STG.E desc[UR36][R4.64+0xa4], R45 ;  /* 0x0000a42d04006986 */ /* 0x0001e4000c101924 */
[----:B0-----:R-:W-:Y:S02]  /*6650*/  @P5 IMAD.MOV.U32 R4, RZ, RZ, R6 ;  /* 0x000000ffff045224 */ /* 0x001fe400078e0006 */
[----:B------:R-:W-:-:S05]  /*6660*/  @P5 IMAD.MOV.U32 R5, RZ, RZ, R7 ;  /* 0x000000ffff055224 */ /* 0x000fca00078e0007 */
[----:B------:R0:W-:Y:S01]  /*6670*/  @P5 STG.E desc[UR36][R4.64+0xa0], R9 ;  /* 0x0000a00904005986 */ /* 0x0001e2000c101924 */
[C---:B------:R-:W-:Y:S02]  /*6680*/  ISETP.GT.AND P5, PT, R3.reuse, 0x80, P4 ;  /* 0x000000800300780c */ /* 0x040fe400027a4270 */
[----:B------:R-:W-:Y:S01]  /*6690*/  ISETP.GT.AND P4, PT, R3, 0x88, P4 ;  /* 0x000000880300780c */ /* 0x000fe20002784270 */
[----:B0-----:R-:W-:Y:S01]  /*66a0*/  @P3 IMAD.MOV.U32 R4, RZ, RZ, R6 ;  /* 0x000000ffff043224 */ /* 0x001fe200078e0006 */
[----:B------:R-:W-:Y:S01]  /*66b0*/  @P3 MOV R5, R7 ;  /* 0x0000000700053202 */ /* 0x000fe20000000f00 */
[----:B------:R-:W-:-:S04]  /*66c0*/  FMUL R9, R52, R90 ;  /* 0x0000005a34097220 */ /* 0x000fc80000400000 */
[----:B------:R0:W-:Y:S01]  /*66d0*/  @P3 STG.E desc[UR36][R4.64+0xa4], R47 ;  /* 0x0000a42f04003986 */ /* 0x0001e2000c101924 */
[C---:B------:R-:W-:Y:S02]  /*66e0*/  ISETP.GT.AND P3, PT, R3.reuse, 0x80, P0 ;  /* 0x000000800300780c */ /* 0x040fe40000764270 */
[----:B------:R-:W-:Y:S01]  /*66f0*/  ISETP.GT.AND P0, PT, R3, 0x88, P0 ;  /* 0x000000880300780c */ /* 0x000fe20000704270 */
[----:B0-----:R-:W-:Y:S02]  /*6700*/  @P5 IMAD.MOV.U32 R4, RZ, RZ, R12 ;  /* 0x000000ffff045224 */ /* 0x001fe400078e000c */
[----:B------:R-:W-:-:S05]  /*6710*/  @P5 IMAD.MOV.U32 R5, RZ, RZ, R13 ;  /* 0x000000ffff055224 */ /* 0x000fca00078e000d */
[----:B------:R0:W-:Y:S01]  /*6720*/  @P5 STG.E desc[UR36][R4.64+0xc0], R11 ;  /* 0x0000c00b04005986 */ /* 0x0001e2000c101924 */
[C---:B------:R-:W-:Y:S02]  /*6730*/  ISETP.GT.AND P5, PT, R3.reuse, 0x80, P2 ;  /* 0x000000800300780c */ /* 0x040fe400017a4270 */
[----:B------:R-:W-:Y:S01]  /*6740*/  ISETP.GT.AND P2, PT, R3, 0x88, P2 ;  /* 0x000000880300780c */ /* 0x000fe20001744270 */
[----:B0-----:R-:W-:Y:S02]  /*6750*/  @P3 IMAD.MOV.U32 R4, RZ, RZ, R12 ;  /* 0x000000ffff043224 */ /* 0x001fe400078e000c */
[----:B------:R-:W-:Y:S01]  /*6760*/  FMUL R11, R54, R90 ;  /* 0x0000005a360b7220 */ /* 0x000fe20000400000 */
[----:B------:R-:W-:-:S05]  /*6770*/  @P3 IMAD.MOV.U32 R5, RZ, RZ, R13 ;  /* 0x000000ffff053224 */ /* 0x000fca00078e000d */
[----:B------:R0:W-:Y:S01]  /*6780*/  @P3 STG.E desc[UR36][R4.64+0xc4], R49 ;  /* 0x0000c43104003986 */ /* 0x0001e2000c101924 */
[C---:B------:R-:W-:Y:S02]  /*6790*/  ISETP.GT.AND P3, PT, R3.reuse, 0x80, P1 ;  /* 0x000000800300780c */ /* 0x040fe40000f64270 */
[----:B------:R-:W-:Y:S01]  /*67a0*/  ISETP.GT.AND P1, PT, R3, 0x88, P1 ;  /* 0x000000880300780c */ /* 0x000fe20000f24270 */
[----:B------:R-:W-:Y:S01]  /*67b0*/  FMUL R3, R50, R90 ;  /* 0x0000005a32037220 */ /* 0x000fe20000400000 */
[----:B0-----:R-:W-:Y:S02]  /*67c0*/  @P4 IMAD.MOV.U32 R4, RZ, RZ, R6 ;  /* 0x000000ffff044224 */ /* 0x001fe400078e0006 */
[----:B------:R-:W-:-:S05]  /*67d0*/  @P4 IMAD.MOV.U32 R5, RZ, RZ, R7 ;  /* 0x000000ffff054224 */ /* 0x000fca00078e0007 */
[----:B------:R0:W-:Y:S02]  /*67e0*/  @P4 STG.E desc[UR36][R4.64+0xc0], R3 ;  /* 0x0000c00304004986 */ /* 0x0001e4000c101924 */
[----:B0-----:R-:W-:Y:S01]  /*67f0*/  @P0 IMAD.MOV.U32 R4, RZ, RZ, R6 ;  /* 0x000000ffff040224 */ /* 0x001fe200078e0006 */
[----:B------:R-:W-:-:S05]  /*6800*/  @P0 MOV R5, R7 ;  /* 0x0000000700050202 */ /* 0x000fca0000000f00 */
[----:B------:R0:W-:Y:S02]  /*6810*/  @P0 STG.E desc[UR36][R4.64+0xc4], R51 ;  /* 0x0000c43304000986 */ /* 0x0001e4000c101924 */
[----:B0-----:R-:W-:Y:S02]  /*6820*/  @P5 IMAD.MOV.U32 R4, RZ, RZ, R12 ;  /* 0x000000ffff045224 */ /* 0x001fe400078e000c */
[----:B------:R-:W-:-:S05]  /*6830*/  @P5 IMAD.MOV.U32 R5, RZ, RZ, R13 ;  /* 0x000000ffff055224 */ /* 0x000fca00078e000d */
[----:B------:R0:W-:Y:S04]  /*6840*/  @P5 STG.E desc[UR36][R4.64+0xe0], R9 ;  /* 0x0000e00904005986 */ /* 0x0001e8000c101924 */
[----:B------:R1:W-:Y:S01]  /*6850*/  @P3 STG.E desc[UR36][R12.64+0xe4], R53 ;  /* 0x0000e4350c003986 */ /* 0x0003e2000c101924 */
[----:B0-----:R-:W-:Y:S02]  /*6860*/  @P2 IMAD.MOV.U32 R4, RZ, RZ, R6 ;  /* 0x000000ffff042224 */ /* 0x001fe400078e0006 */
[----:B------:R-:W-:-:S05]  /*6870*/  @P2 IMAD.MOV.U32 R5, RZ, RZ, R7 ;  /* 0x000000ffff052224 */ /* 0x000fca00078e0007 */
[----:B------:R1:W-:Y:S04]  /*6880*/  @P2 STG.E desc[UR36][R4.64+0xe0], R11 ;  /* 0x0000e00b04002986 */ /* 0x0003e8000c101924 */
[----:B------:R1:W-:Y:S02]  /*6890*/  @P1 STG.E desc[UR36][R6.64+0xe4], R55 ;  /* 0x0000e43706001986 */ /* 0x0003e4000c101924 */
.L_x_156:
[----:B------:R-:W-:Y:S05]  /*68a0*/  BSYNC B0 ;  /* 0x0000000000007941 */ /* 0x000fea0003800000 */
.L_x_32:
[----:B------:R-:W-:Y:S01]  /*68b0*/  IADD3 R16, P0, R16, UR38, RZ ;  /* 0x0000002610107c10 */ /* 0x000fe2000ff1e0ff */
[----:B------:R-:W-:Y:S01]  /*68c0*/  ULDC.64 UR4, c[0x0][0x650] ;  /* 0x0001940000047ab9 */ /* 0x000fe20000000a00 */
[----:B------:R-:W-:Y:S01]  /*68d0*/  PRMT R3, RZ, 0x7610, R3 ;  /* 0x00007610ff037816 */ /* 0x000fe20000000003 */
[----:B------:R-:W-:Y:S01]  /*68e0*/  IMAD.MOV.U32 R103, RZ, RZ, -0x1 ;  /* 0xffffffffff677424 */ /* 0x000fe200078e00ff */
[----:B------:R-:W-:Y:S01]  /*68f0*/  IADD3.X R17, R17, UR41, RZ, P0, !PT ;  /* 0x0000002911117c10 */ /* 0x000fe200087fe4ff */
[----:B------:R-:W-:Y:S01]  /*6900*/  IMAD.MOV.U32 R23, RZ, RZ, -0x1 ;  /* 0xffffffffff177424 */ /* 0x000fe200078e00ff */
[----:B------:R-:W-:-:S04]  /*6910*/  ISETP.GE.U32.AND P0, PT, R16, UR4, PT ;  /* 0x0000000410007c0c */ /* 0x000fc8000bf06070 */
[----:B------:R-:W-:-:S13]  /*6920*/  ISETP.GE.U32.AND.EX P0, PT, R17, UR5, PT, P0 ;  /* 0x0000000511007c0c */ /* 0x000fda000bf06100 */
[----:B------:R-:W-:Y:S05]  /*6930*/  @P0 BRA `(.L_x_157) ;  /* 0x00000004004c0947 */ /* 0x000fea0003800000 */
[----:B-1----:R-:W1:Y:S01]  /*6940*/  LDC.64 R10, c[0x0][0x628] ;  /* 0x00018a00ff0a7b82 */ /* 0x002e620000000a00 */
[----:B0-23--:R-:W0:Y:S01]  /*6950*/  S2R R12, SR_CTAID.X ;  /* 0x00000000000c7919 */ /* 0x00de220000002500 */
[----:B------:R-:W-:Y:S01]  /*6960*/  IMAD.MOV.U32 R8, RZ, RZ, R16 ;  /* 0x000000ffff087224 */ /* 0x000fe200078e0010 */
[----:B------:R-:W-:Y:S01]  /*6970*/  MOV R9, R17 ;  /* 0x0000001100097202 */ /* 0x000fe20000000f00 */
[----:B------:R-:W2:Y:S04]  /*6980*/  S2R R20, SR_CTAID.Y ;  /* 0x0000000000147919 */ /* 0x000ea80000002600 */
[----:B------:R-:W3:Y:S08]  /*6990*/  LDC R0, c[0x0][0x630] ;  /* 0x00018c00ff007b82 */ /* 0x000ef00000000800 */
[----:B----4-:R-:W4:Y:S01]  /*69a0*/  LDC.64 R14, c[0x0][0x620] ;  /* 0x00018800ff0e7b82 */ /* 0x010f220000000a00 */
[----:B-1----:R-:W-:-:S04]  /*69b0*/  ISETP.NE.U32.AND P0, PT, R10, RZ, PT ;  /* 0x000000ff0a00720c */ /* 0x002fc80003f05070 */
[----:B------:R-:W-:-:S13]  /*69c0*/  ISETP.NE.AND.EX P0, PT, R11, RZ, PT, P0 ;  /* 0x000000ff0b00720c */ /* 0x000fda0003f05300 */
[----:B0-234-:R-:W-:Y:S05]  /*69d0*/  @!P0 BRA `(.L_x_158) ;  /* 0x0000000000288947 */ /* 0x01dfea0003800000 */
[----:B------:R-:W0:Y:S02]  /*69e0*/  LDC R3, c[0x0][0x634] ;  /* 0x00018d00ff037b82 */ /* 0x000e240000000800 */
[----:B0-----:R-:W-:-:S05]  /*69f0*/  IADD3 R3, P0, R16, R3, RZ ;  /* 0x0000000310037210 */ /* 0x001fca0007f1e0ff */
[----:B------:R-:W-:-:S04]  /*6a00*/  IMAD.X R13, RZ, RZ, R17, P0 ;  /* 0x000000ffff0d7224 */ /* 0x000fc800000e0611 */
[----:B------:R-:W-:-:S04]  /*6a10*/  IMAD.WIDE.U32 R4, R13, R10, RZ ;  /* 0x0000000a0d047225 */ /* 0x000fc800078e00ff */
[----:B------:R-:W-:-:S04]  /*6a20*/  IMAD.WIDE.U32 R6, P0, R3, R11, R4 ;  /* 0x0000000b03067225 */ /* 0x000fc80007800004 */
[----:B------:R-:W-:-:S04]  /*6a30*/  IMAD.WIDE.U32 R4, R3, R10, RZ ;  /* 0x0000000a03047225 */ /* 0x000fc800078e00ff */
[----:B------:R-:W-:Y:S01]  /*6a40*/  IMAD.X R9, RZ, RZ, RZ, P0 ;  /* 0x000000ffff097224 */ /* 0x000fe200000e06ff */
[----:B------:R-:W-:Y:S01]  /*6a50*/  IADD3 RZ, P0, R5, R6, RZ ;  /* 0x0000000605ff7210 */ /* 0x000fe20007f1e0ff */
[----:B------:R-:W-:-:S04]  /*6a60*/  IMAD.MOV.U32 R8, RZ, RZ, R7 ;  /* 0x000000ffff087224 */ /* 0x000fc800078e0007 */
[----:B------:R-:W-:-:S08]  /*6a70*/  IMAD.WIDE.U32.X R8, R13, R11, R8, P0 ;  /* 0x0000000b0d087225 */ /* 0x000fd000000e0408 */
.L_x_158:
[-CC-:B------:R-:W-:Y:S01]  /*6a80*/  SHF.R.U64 R23, R8, R0.reuse, R9.reuse ;  /* 0x0000000008177219 */ /* 0x180fe20000001209 */
[----:B------:R-:W0:Y:S01]  /*6a90*/  LDC.64 R26, c[0x0][0x640] ;  /* 0x00019000ff1a7b82 */ /* 0x000e220000000a00 */
[----:B------:R-:W-:Y:S01]  /*6aa0*/  SHF.R.U32.HI R0, RZ, R0, R9 ;  /* 0x00000000ff007219 */ /* 0x000fe20000011609 */
[----:B------:R-:W-:Y:S01]  /*6ab0*/  ULDC UR4, c[0x0][0x150] ;  /* 0x0000540000047ab9 */ /* 0x000fe20000000800 */
[----:B------:R-:W-:Y:S02]  /*6ac0*/  IADD3 R3, P0, RZ, -R23, RZ ;  /* 0x80000017ff037210 */ /* 0x000fe40007f1e0ff */
[----:B------:R-:W-:-:S03]  /*6ad0*/  I2FP.F32.U32 R7, R12 ;  /* 0x0000000c00077245 */ /* 0x000fc60000201000 */
[----:B------:R-:W1:Y:S01]  /*6ae0*/  LDC R6, c[0x0][0x618] ;  /* 0x00018600ff067b82 */ /* 0x000e620000000800 */
[----:B------:R-:W-:Y:S02]  /*6af0*/  IMAD.X R5, RZ, RZ, ~R0, P0 ;  /* 0x000000ffff057224 */ /* 0x000fe400000e0e00 */
[----:B------:R-:W-:Y:S01]  /*6b00*/  FMUL R7, R7, UR4 ;  /* 0x0000000407077c20 */ /* 0x000fe20008400000 */
[----:B------:R-:W-:Y:S01]  /*6b10*/  ULDC UR4, c[0x0][0x154] ;  /* 0x0000550000047ab9 */ /* 0x000fe20000000800 */
[-C--:B------:R-:W-:Y:S02]  /*6b20*/  IMAD R0, R5, R14.reuse, RZ ;  /* 0x0000000e05007224 */ /* 0x080fe400078e02ff */
[C---:B------:R-:W-:Y:S01]  /*6b30*/  IMAD.WIDE.U32 R4, R3.reuse, R14, R16 ;  /* 0x0000000e03047225 */ /* 0x040fe200078e0010 */
[----:B------:R-:W2:Y:S01]  /*6b40*/  LDC R11, c[0x0][0x608] ;  /* 0x00018200ff0b7b82 */ /* 0x000ea20000000800 */
[----:B------:R-:W3:Y:S02]  /*6b50*/  F2I.U32.TRUNC.NTZ R7, R7 ;  /* 0x0000000700077305 */ /* 0x000ee4000020f000 */
[----:B------:R-:W-:-:S04]  /*6b60*/  IMAD R3, R3, R15, R0 ;  /* 0x0000000f03037224 */ /* 0x000fc800078e0200 */
[----:B------:R-:W-:Y:S01]  /*6b70*/  IMAD.IADD R3, R5, 0x1, R3 ;  /* 0x0000000105037824 */ /* 0x000fe200078e0203 */
[----:B------:R-:W4:Y:S01]  /*6b80*/  LDC R8, c[0x0][0x658] ;  /* 0x00019600ff087b82 */ /* 0x000f220000000800 */
[----:B------:R-:W-:Y:S02]  /*6b90*/  I2FP.F32.U32 R5, R20 ;  /* 0x0000001400057245 */ /* 0x000fe40000201000 */
[----:B0-----:R-:W-:-:S04]  /*6ba0*/  ISETP.NE.U32.AND P0, PT, R26, RZ, PT ;  /* 0x000000ff1a00720c */ /* 0x001fc80003f05070 */
[----:B------:R-:W-:Y:S01]  /*6bb0*/  ISETP.NE.AND.EX P0, PT, R27, RZ, PT, P0 ;  /* 0x000000ff1b00720c */ /* 0x000fe20003f05300 */
[----:B------:R-:W0:Y:S01]  /*6bc0*/  LDC R9, c[0x0][0x144] ;  /* 0x00005100ff097b82 */ /* 0x000e220000000800 */
[-C--:B-1----:R-:W-:Y:S01]  /*6bd0*/  SHF.R.U64 R13, R4, R6.reuse, R3 ;  /* 0x00000006040d7219 */ /* 0x082fe20000001203 */
[----:B---3--:R-:W-:Y:S01]  /*6be0*/  IMAD.MOV R7, RZ, RZ, -R7 ;  /* 0x000000ffff077224 */ /* 0x008fe200078e0a07 */
[----:B------:R-:W-:Y:S01]  /*6bf0*/  SHF.R.U32.HI R0, RZ, R6, R3 ;  /* 0x00000006ff007219 */ /* 0x000fe20000011603 */
[----:B------:R-:W-:-:S04]  /*6c00*/  FMUL R6, R5, UR4 ;  /* 0x0000000405067c20 */ /* 0x000fc80008400000 */
[----:B------:R-:W1:Y:S01]  /*6c10*/  LDC R21, c[0x0][0x148] ;  /* 0x00005200ff157b82 */ /* 0x000e620000000800 */
[----:B------:R3:W0:Y:S01]  /*6c20*/  F2I.U32.TRUNC.NTZ R14, R6 ;  /* 0x00000006000e7305 */ /* 0x000622000020f000 */
[-CC-:B--2---:R-:W-:Y:S02]  /*6c30*/  SHF.R.U64 R10, R13, R11.reuse, R0.reuse ;  /* 0x0000000b0d0a7219 */ /* 0x184fe40000001200 */
[----:B------:R-:W-:-:S04]  /*6c40*/  SHF.R.U32.HI R3, RZ, R11, R0 ;  /* 0x0000000bff037219 */ /* 0x000fc80000011600 */
[----:B------:R-:W2:Y:S01]  /*6c50*/  LDC R24, c[0x0][0x648] ;  /* 0x00019200ff187b82 */ /* 0x000ea20000000800 */
[-CC-:B----4-:R-:W-:Y:S02]  /*6c60*/  SHF.R.U64 R15, R10, R8.reuse, R3.reuse ;  /* 0x000000080a0f7219 */ /* 0x190fe40000001203 */
[----:B------:R-:W-:-:S03]  /*6c70*/  SHF.R.U32.HI R5, RZ, R8, R3 ;  /* 0x00000008ff057219 */ /* 0x000fc60000011603 */
[----:B------:R-:W-:Y:S02]  /*6c80*/  IMAD.MOV.U32 R4, RZ, RZ, R15 ;  /* 0x000000ffff047224 */ /* 0x000fe400078e000f */
[----:B------:R-:W4:Y:S01]  /*6c90*/  LDC R28, c[0x0][0x638] ;  /* 0x00018e00ff1c7b82 */ /* 0x000f220000000800 */
[----:B0-----:R-:W-:-:S07]  /*6ca0*/  IMAD R25, R9, R7, R12 ;  /* 0x0000000709197224 */ /* 0x001fce00078e020c */
[----:B------:R-:W0:Y:S08]  /*6cb0*/  LDC R29, c[0x0][0x610] ;  /* 0x00018400ff1d7b82 */ /* 0x000e300000000800 */
[----:B------:R-:W0:Y:S01]  /*6cc0*/  LDC R30, c[0x0][0x600] ;  /* 0x00018000ff1e7b82 */ /* 0x000e220000000800 */
[----:B-1-3--:R-:W-:Y:S05]  /*6cd0*/  @!P0 BRA `(.L_x_159) ;  /* 0x0000000000288947 */ /* 0x00afea0003800000 */
[----:B------:R-:W1:Y:S02]  /*6ce0*/  LDC R0, c[0x0][0x64c] ;  /* 0x00019300ff007b82 */ /* 0x000e640000000800 */
[----:B-1----:R-:W-:-:S04]  /*6cf0*/  IADD3 R3, P0, R15, R0, RZ ;  /* 0x000000000f037210 */ /* 0x002fc80007f1e0ff */
[----:B------:R-:W-:-:S05]  /*6d00*/  IADD3.X R11, RZ, R5, RZ, P0, !PT ;  /* 0x00000005ff0b7210 */ /* 0x000fca00007fe4ff */
[----:B------:R-:W-:-:S04]  /*6d10*/  IMAD.WIDE.U32 R4, R11, R26, RZ ;  /* 0x0000001a0b047225 */ /* 0x000fc800078e00ff */
[----:B------:R-:W-:-:S04]  /*6d20*/  IMAD.WIDE.U32 R6, P0, R3, R27, R4 ;  /* 0x0000001b03067225 */ /* 0x000fc80007800004 */
[----:B------:R-:W-:-:S04]  /*6d30*/  IMAD.WIDE.U32 R4, R3, R26, RZ ;  /* 0x0000001a03047225 */ /* 0x000fc800078e00ff */
[----:B------:R-:W-:Y:S01]  /*6d40*/  IMAD.X R9, RZ, RZ, RZ, P0 ;  /* 0x000000ffff097224 */ /* 0x000fe200000e06ff */
[----:B------:R-:W-:Y:S01]  /*6d50*/  IADD3 RZ, P0, R5, R6, RZ ;  /* 0x0000000605ff7210 */ /* 0x000fe20007f1e0ff */
[----:B------:R-:W-:-:S04]  /*6d60*/  IMAD.MOV.U32 R8, RZ, RZ, R7 ;  /* 0x000000ffff087224 */ /* 0x000fc800078e0007 */
[----:B------:R-:W-:-:S08]  /*6d70*/  IMAD.WIDE.U32.X R4, R11, R27, R8, P0 ;  /* 0x0000001b0b047225 */ /* 0x000fd000000e0408 */
.L_x_159:
[----:B------:R-:W-:Y:S01]  /*6d80*/  ISETP.NE.AND P0, PT, R2, 0x1, PT ;  /* 0x000000010200780c */ /* 0x000fe20003f05270 */
[----:B------:R-:W-:Y:S01]  /*6d90*/  IMAD.MOV R14, RZ, RZ, -R14 ;  /* 0x000000ffff0e7224 */ /* 0x000fe200078e0a0e */
[----:B--2---:R-:W-:Y:S02]  /*6da0*/  SHF.R.U64 R0, R4, R24, R5 ;  /* 0x0000001804007219 */ /* 0x004fe40000001205 */
[----:B------:R-:W-:Y:S02]  /*6db0*/  LOP3.LUT R3, R10, R101, RZ, 0xc0, !PT ;  /* 0x000000650a037212 */ /* 0x000fe400078ec0ff */
[----:B------:R-:W-:Y:S01]  /*6dc0*/  LOP3.LUT R6, R13, R100, RZ, 0xc0, !PT ;  /* 0x000000640d067212 */ /* 0x000fe200078ec0ff */
[----:B------:R-:W-:Y:S02]  /*6dd0*/  IMAD.MOV R4, RZ, RZ, -R0 ;  /* 0x000000ffff047224 */ /* 0x000fe400078e0a00 */
[----:B------:R-:W-:Y:S02]  /*6de0*/  IMAD R0, R96, R0, R3 ;  /* 0x0000000060007224 */ /* 0x000fe400078e0203 */
[----:B----4-:R-:W-:-:S02]  /*6df0*/  IMAD R3, R4, R28, R15 ;  /* 0x0000001c04037224 */ /* 0x010fc400078e020f */
[----:B------:R-:W-:Y:S02]  /*6e00*/  @P0 IMAD R25, R21, R14, R20 ;  /* 0x0000000e15190224 */ /* 0x000fe400078e0214 */
[----:B0-----:R-:W-:Y:S02]  /*6e10*/  IMAD R5, R3, R30, R6 ;  /* 0x0000001e03057224 */ /* 0x001fe400078e0206 */
[----:B------:R-:W-:Y:S02]  /*6e20*/  IMAD R0, R0, R29, R25 ;  /* 0x0000001d00007224 */ /* 0x000fe400078e0219 */
[----:B------:R-:W-:-:S03]  /*6e30*/  IMAD.MOV.U32 R4, RZ, RZ, 0x1 ;  /* 0x00000001ff047424 */ /* 0x000fc600078e00ff */
[----:B------:R-:W-:Y:S02]  /*6e40*/  SEL R103, R5, R0, !P0 ;  /* 0x0000000005677207 */ /* 0x000fe40004000000 */
[----:B------:R-:W-:Y:S02]  /*6e50*/  PRMT R3, R4, 0x7610, R3 ;  /* 0x0000761004037816 */ /* 0x000fe40000000003 */
[----:B------:R-:W-:-:S07]  /*6e60*/  SEL R0, R0, R5, !P0 ;  /* 0x0000000500007207 */ /* 0x000fce0004000000 */
.L_x_157:
[----:B------:R-:W-:Y:S01]  /*6e70*/  UIADD3 UR42, UR43, UR42, URZ ;  /* 0x0000002a2b2a7290 */ /* 0x000fe2000fffe03f */
[----:B------:R-:W-:Y:S01]  /*6e80*/  LOP3.LUT P0, RZ, R3, 0xff, RZ, 0xc0, !PT ;  /* 0x000000ff03ff7812 */ /* 0x000fe2000780c0ff */
[----:B------:R-:W-:Y:S02]  /*6e90*/  IMAD.MOV.U32 R115, RZ, RZ, R0 ;  /* 0x000000ffff737224 */ /* 0x000fe400078e0000 */
[----:B------:R-:W-:Y:S02]  /*6ea0*/  USHF.R.U32.HI UR4, URZ, 0x1, UR42 ;  /* 0x000000013f047899 */ /* 0x000fe4000801162a */
[----:B------:R-:W-:Y:S02]  /*6eb0*/  UISETP.GT.U32.AND UP1, UPT, UR42, 0x1, UPT ;  /* 0x000000012a00788c */ /* 0x000fe4000bf24070 */
[----:B------:R-:W-:Y:S02]  /*6ec0*/  ULOP3.LUT UR4, UR4, 0x1, URZ, 0xc0, !UPT ;  /* 0x0000000104047892 */ /* 0x000fe4000f8ec03f */
[----:B------:R-:W-:-:S02]  /*6ed0*/  UISETP.LT.U32.AND UP1, UPT, UR43, 0x2, UP1 ;  /* 0x000000022b00788c */ /* 0x000fc40008f21070 */
[----:B------:R-:W-:Y:S02]  /*6ee0*/  UISETP.NE.U32.AND UP0, UPT, UR4, 0x1, UPT ;  /* 0x000000010400788c */ /* 0x000fe4000bf05070 */
[----:B------:R-:W-:Y:S02]  /*6ef0*/  USEL UR5, URZ, 0x1, !UP1 ;  /* 0x000000013f057887 */ /* 0x000fe4000c800000 */
[----:B------:R-:W-:Y:S02]  /*6f00*/  UISETP.GT.U32.AND UP0, UPT, UR43, 0x1, !UP0 ;  /* 0x000000012b00788c */ /* 0x000fe4000c704070 */
[----:B------:R-:W-:Y:S02]  /*6f10*/  ULOP3.LUT UR42, UR42, 0x1, URZ, 0xc0, !UPT ;  /* 0x000000012a2a7892 */ /* 0x000fe4000f8ec03f */
[----:B------:R-:W-:-:S04]  /*6f20*/  USEL UR4, URZ, 0x1, !UP0 ;  /* 0x000000013f047887 */ /* 0x000fc8000c000000 */
[----:B------:R-:W-:Y:S01]  /*6f30*/  ULOP3.LUT UR40, UR4, UR40, UR5, 0x96, !UPT ;  /* 0x0000002804287292 */ /* 0x000fe2000f8e9605 */
[----:B------:R-:W-:Y:S11]  /*6f40*/  @P0 BRA `(.L_x_160) ;  /* 0xffffffa400540947 */ /* 0x000ff6000383ffff */
[----:B------:R-:W-:Y:S05]  /*6f50*/  EXIT ;  /* 0x000000000000794d */ /* 0x000fea0003800000 */
.L_x_7:
[----:B------:R-:W-:Y:S01]  /*6f60*/  ULDC.64 UR4, c[0x0][0x650] ;  /* 0x0001940000047ab9 */ /* 0x000fe20000000a00 */
[----:B------:R-:W-:Y:S01]  /*6f70*/  PRMT R8, RZ, 0x7610, R8 ;  /* 0x00007610ff087816 */ /* 0x000fe20000000008 */
[----:B------:R-:W-:Y:S01]  /*6f80*/  IMAD.MOV.U32 R21, RZ, RZ, -0x1 ;  /* 0xffffffffff157424 */ /* 0x000fe200078e00ff */
[----:B------:R-:W-:Y:S01]  /*6f90*/  ISETP.GE.U32.AND P0, PT, R16, UR4, PT ;  /* 0x0000000410007c0c */ /* 0x000fe2000bf06070 */
[----:B------:R-:W-:Y:S01]  /*6fa0*/  IMAD.MOV.U32 R6, RZ, RZ, -0x1 ;  /* 0xffffffffff067424 */ /* 0x000fe200078e00ff */
[----:B------:R-:W-:Y:S02]  /*6fb0*/  MOV R20, 0xffffffff ;  /* 0xffffffff00147802 */ /* 0x000fe40000000f00 */
        /* <DEDUP_REMOVED lines=20> */
.L_x_162:
[----:B------:R-:W0:Y:S01]  /*7100*/  LDC.64 R28, c[0x0][0x640] ;  /* 0x00019000ff1c7b82 */ /* 0x000e220000000a00 */
[-CC-:B------:R-:W-:Y:S01]  /*7110*/  SHF.R.U64 R22, R14, R6.reuse, R15.reuse ;  /* 0x000000060e167219 */ /* 0x180fe2000000120f */
[----:B------:R-:W-:Y:S01]  /*7120*/  IMAD.MOV.U32 R30, RZ, RZ, 0x1 ;  /* 0x00000001ff1e7424 */ /* 0x000fe200078e00ff */
[----:B------:R-:W-:Y:S02]  /*7130*/  SHF.R.U32.HI R6, RZ, R6, R15 ;  /* 0x00000006ff067219 */ /* 0x000fe4000001160f */
[----:B------:R-:W-:-:S03]  /*7140*/  IADD3 R13, P0, RZ, -R22, RZ ;  /* 0x80000016ff0d7210 */ /* 0x000fc60007f1e0ff */
[----:B------:R-:W1:Y:S02]  /*7150*/  LDC R12, c[0x0][0x618] ;  /* 0x00018600ff0c7b82 */ /* 0x000e640000000800 */
[----:B------:R-:W-:-:S04]  /*7160*/  IMAD.X R11, RZ, RZ, ~R6, P0 ;  /* 0x000000ffff0b7224 */ /* 0x000fc800000e0e06 */
[-C--:B------:R-:W-:Y:S02]  /*7170*/  IMAD R6, R11, R26.reuse, RZ ;  /* 0x0000001a0b067224 */ /* 0x080fe400078e02ff */
[----:B------:R-:W2:Y:S01]  /*7180*/  LDC R14, c[0x0][0x608] ;  /* 0x00018200ff0e7b82 */ /* 0x000ea20000000800 */
[----:B------:R-:W-:-:S04]  /*7190*/  IMAD.WIDE.U32 R10, R13, R26, R16 ;  /* 0x0000001a0d0a7225 */ /* 0x000fc800078e0010 */
[----:B------:R-:W-:-:S03]  /*71a0*/  IMAD R13, R13, R27, R6 ;  /* 0x0000001b0d0d7224 */ /* 0x000fc600078e0206 */
[----:B------:R-:W3:Y:S01]  /*71b0*/  LDC R25, c[0x0][0x658] ;  /* 0x00019600ff197b82 */ /* 0x000ee20000000800 */
[----:B0-----:R-:W-:Y:S02]  /*71c0*/  ISETP.NE.U32.AND P0, PT, R28, RZ, PT ;  /* 0x000000ff1c00720c */ /* 0x001fe40003f05070 */
[----:B------:R-:W-:Y:S02]  /*71d0*/  IADD3 R11, R11, R13, RZ ;  /* 0x0000000d0b0b7210 */ /* 0x000fe40007ffe0ff */
[----:B------:R-:W-:-:S03]  /*71e0*/  ISETP.NE.AND.EX P0, PT, R29, RZ, PT, P0 ;  /* 0x000000ff1d00720c */ /* 0x000fc60003f05300 */
[----:B------:R-:W0:Y:S01]  /*71f0*/  LDC R20, c[0x0][0x600] ;  /* 0x00018000ff147b82 */ /* 0x000e220000000800 */
[-CC-:B-1----:R-:W-:Y:S01]  /*7200*/  SHF.R.U64 R8, R10, R12.reuse, R11.reuse ;  /* 0x0000000c0a087219 */ /* 0x182fe2000000120b */
[----:B------:R-:W-:Y:S01]  /*7210*/  IMAD.MOV.U32 R10, RZ, RZ, -0x1 ;  /* 0xffffffffff0a7424 */ /* 0x000fe200078e00ff */
[----:B------:R-:W-:-:S05]  /*7220*/  SHF.R.U32.HI R11, RZ, R12, R11 ;  /* 0x0000000cff0b7219 */ /* 0x000fca000001160b */
[----:B------:R-:W1:Y:S01]  /*7230*/  LDC R26, c[0x0][0x648] ;  /* 0x00019200ff1a7b82 */ /* 0x000e620000000800 */
[-CC-:B--2---:R-:W-:Y:S02]  /*7240*/  SHF.R.U64 R21, R8, R14.reuse, R11.reuse ;  /* 0x0000000e08157219 */ /* 0x184fe4000000120b */
[----:B------:R-:W-:-:S05]  /*7250*/  SHF.R.U32.HI R6, RZ, R14, R11 ;  /* 0x0000000eff067219 */ /* 0x000fca000001160b */
[----:B------:R-:W2:Y:S01]  /*7260*/  LDC R27, c[0x0][0x638] ;  /* 0x00018e00ff1b7b82 */ /* 0x000ea20000000800 */
[-C--:B---3--:R-:W-:Y:S02]  /*7270*/  SHF.L.U32 R10, R10, R25.reuse, RZ ;  /* 0x000000190a0a7219 */ /* 0x088fe400000006ff */
[-CC-:B------:R-:W-:Y:S02]  /*7280*/  SHF.R.U64 R23, R21, R25.reuse, R6.reuse ;  /* 0x0000001915177219 */ /* 0x180fe40000001206 */
[----:B------:R-:W-:Y:S02]  /*7290*/  LOP3.LUT R32, RZ, R10, RZ, 0x33, !PT ;  /* 0x0000000aff207212 */ /* 0x000fe400078e33ff */
[----:B------:R-:W-:Y:S01]  /*72a0*/  SHF.R.U32.HI R11, RZ, R25, R6 ;  /* 0x00000019ff0b7219 */ /* 0x000fe20000011606 */
[----:B------:R-:W3:Y:S01]  /*72b0*/  LDC R31, c[0x0][0x610] ;  /* 0x00018400ff1f7b82 */ /* 0x000ee20000000800 */
[----:B------:R-:W-:Y:S01]  /*72c0*/  IMAD.MOV.U32 R10, RZ, RZ, R23 ;  /* 0x000000ffff0a7224 */ /* 0x000fe200078e0017 */
[----:B------:R-:W-:Y:S06]  /*72d0*/  @!P0 BRA `(.L_x_163) ;  /* 0x0000000000288947 */ /* 0x000fec0003800000 */
[----:B------:R-:W4:Y:S02]  /*72e0*/  LDC R6, c[0x0][0x64c] ;  /* 0x00019300ff067b82 */ /* 0x000f240000000800 */
[----:B----4-:R-:W-:-:S05]  /*72f0*/  IADD3 R15, P0, R23, R6, RZ ;  /* 0x00000006170f7210 */ /* 0x010fca0007f1e0ff */
        /* <DEDUP_REMOVED lines=8> */
.L_x_163:
[----:B------:R-:W-:Y:S02]  /*7380*/  ISETP.NE.AND P0, PT, R2, 0x1, PT ;  /* 0x000000010200780c */ /* 0x000fe40003f05270 */
[----:B-1----:R-:W-:Y:S01]  /*7390*/  SHF.R.U64 R6, R10, R26, R11 ;  /* 0x0000001a0a067219 */ /* 0x002fe2000000120b */
[----:B0-----:R-:W-:Y:S01]  /*73a0*/  VIADD R11, R20, 0xffffffff ;  /* 0xffffffff140b7836 */ /* 0x001fe20000000000 */
[----:B------:R-:W-:Y:S02]  /*73b0*/  SHF.L.U32 R30, R30, R25, RZ ;  /* 0x000000191e1e7219 */ /* 0x000fe400000006ff */
[----:B------:R-:W-:Y:S02]  /*73c0*/  LOP3.LUT R5, R21, R32, RZ, 0xc0, !PT ;  /* 0x0000002015057212 */ /* 0x000fe400078ec0ff */
[----:B------:R-:W-:-:S03]  /*73d0*/  IADD3 R10, -R6, RZ, RZ ;  /* 0x000000ff060a7210 */ /* 0x000fc60007ffe1ff */
[----:B------:R-:W-:Y:S01]  /*73e0*/  IMAD R6, R30, R6, R5 ;  /* 0x000000061e067224 */ /* 0x000fe200078e0205 */
[----:B------:R-:W-:Y:S01]  /*73f0*/  LOP3.LUT R5, R8, R11, RZ, 0xc0, !PT ;  /* 0x0000000b08057212 */ /* 0x000fe200078ec0ff */
[----:B------:R-:W-:Y:S02]  /*7400*/  @P0 IMAD R7, R9, R24, R4 ;  /* 0x0000001809070224 */ /* 0x000fe400078e0204 */
[----:B--2---:R-:W-:Y:S02]  /*7410*/  IMAD R4, R10, R27, R23 ;  /* 0x0000001b0a047224 */ /* 0x004fe400078e0217 */
[----:B---3--:R-:W-:Y:S02]  /*7420*/  IMAD R7, R6, R31, R7 ;  /* 0x0000001f06077224 */ /* 0x008fe400078e0207 */
[----:B------:R-:W-:Y:S02]  /*7430*/  IMAD R4, R4, R20, R5 ;  /* 0x0000001404047224 */ /* 0x000fe400078e0205 */
[----:B------:R-:W-:-:S02]  /*7440*/  IMAD.MOV.U32 R8, RZ, RZ, 0x1 ;  /* 0x00000001ff087424 */ /* 0x000fc400078e00ff */
[----:B------:R-:W-:Y:S01]  /*7450*/  IMAD.MOV.U32 R6, RZ, RZ, R22 ;  /* 0x000000ffff067224 */ /* 0x000fe200078e0016 */
[----:B------:R-:W-:Y:S02]  /*7460*/  SEL R20, R4, R7, !P0 ;  /* 0x0000000704147207 */ /* 0x000fe40004000000 */
[----:B------:R-:W-:-:S07]  /*7470*/  SEL R21, R7, R4, !P0 ;  /* 0x0000000407157207 */ /* 0x000fce0004000000 */
.L_x_161:
[----:B------:R-:W-:-:S08]  /*7480*/  NOP ;  /* 0x0000000000007918 */ /* 0x000fd00000000000 */
[----:B------:R-:W0:-:S00]  /*7490*/  USETMAXREG.DEALLOC.CTAPOOL 0x28 ;  /* 0x00000028000079c8 */ /* 0x000e0000080e0500 */
[----:B0-----:R-:W-:-:S13]  /*74a0*/  ISETP.NE.AND P0, PT, R3, RZ, PT ;  /* 0x000000ff0300720c */ /* 0x001fda0003f05270 */
[----:B------:R-:W-:Y:S05]  /*74b0*/  @P0 EXIT ;  /* 0x000000000000094d */ /* 0x000fea0003800000 */
[----:B------:R-:W-:Y:S01]  /*74c0*/  LOP3.LUT P0, RZ, R8, 0xff, RZ, 0xc0, !PT ;  /* 0x000000ff08ff7812 */ /* 0x000fe2000780c0ff */
[----:B------:R-:W-:Y:S02]  /*74d0*/  IMAD.MOV.U32 R3, RZ, RZ, 0x1 ;  /* 0x00000001ff037424 */ /* 0x000fe400078e00ff */
[----:B------:R-:W-:-:S10]  /*74e0*/  IMAD.MOV.U32 R8, RZ, RZ, RZ ;  /* 0x000000ffff087224 */ /* 0x000fd400078e00ff */
[----:B------:R-:W-:Y:S05]  /*74f0*/  @!P0 BRA `(.L_x_164) ;  /* 0x0000000c005c8947 */ /* 0x000fea0003800000 */
[----:B------:R-:W0:Y:S01]  /*7500*/  LDC R3, c[0x0][0x28c] ;  /* 0x0000a300ff037b82 */ /* 0x000e220000000800 */
[----:B------:R-:W1:Y:S01]  /*7510*/  S2R R12, SR_CgaCtaId ;  /* 0x00000000000c7919 */ /* 0x000e620000008800 */
[----:B------:R-:W-:Y:S01]  /*7520*/  ULDC UR5, c[0x0][0x658] ;  /* 0x0001960000057ab9 */ /* 0x000fe20000000800 */
[----:B------:R-:W-:Y:S01]  /*7530*/  UMOV UR6, 0xffffffff ;  /* 0xffffffff00067882 */ /* 0x000fe20000000000 */
[----:B------:R-:W-:Y:S01]  /*7540*/  BSSY B0, `(.L_x_164) ;  /* 0x00000d2000007945 */ /* 0x000fe20003800000 */
[----:B------:R-:W-:Y:S01]  /*7550*/  USHF.L.U32 UR6, UR6, UR5, URZ ;  /* 0x0000000506067299 */ /* 0x000fe2000800063f */
[----:B------:R-:W-:Y:S01]  /*7560*/  IMAD.MOV.U32 R10, RZ, RZ, 0x1 ;  /* 0x00000001ff0a7424 */ /* 0x000fe200078e00ff */
[----:B------:R-:W-:Y:S01]  /*7570*/  LOP3.LUT R19, R18, 0x2, RZ, 0xfc, !PT ;  /* 0x0000000212137812 */ /* 0x000fe200078efcff */
[----:B------:R-:W-:Y:S01]  /*7580*/  ULDC UR4, c[0x0][0x600] ;  /* 0x0001800000047ab9 */ /* 0x000fe20000000800 */
[----:B------:R-:W-:Y:S01]  /*7590*/  MOV R8, RZ ;  /* 0x000000ff00087202 */ /* 0x000fe20000000f00 */
[----:B------:R-:W-:Y:S01]  /*75a0*/  UMOV UR7, 0x1 ;  /* 0x0000000100077882 */ /* 0x000fe20000000000 */
[----:B------:R-:W-:-:S02]  /*75b0*/  UIADD3 UR4, UR4, -0x1, URZ ;  /* 0xffffffff04047890 */ /* 0x000fc4000fffe03f */
[----:B------:R-:W-:Y:S02]  /*75c0*/  USHF.L.U32 UR5, UR7, UR5, URZ ;  /* 0x0000000507057299 */ /* 0x000fe4000800063f */
[----:B------:R-:W-:Y:S01]  /*75d0*/  ULOP3.LUT UR6, URZ, UR6, URZ, 0x33, !UPT ;  /* 0x000000063f067292 */ /* 0x000fe2000f8e333f */
[----:B------:R-:W-:Y:S01]  /*75e0*/  ULDC.64 UR30, c[0x0][0x198] ;  /* 0x00006600001e7ab9 */ /* 0x000fe20000000a00 */
[----:B0-----:R-:W-:-:S05]  /*75f0*/  VIADD R3, R3, 0x3f ;  /* 0x0000003f03037836 */ /* 0x001fca0000000000 */
[----:B------:R-:W-:-:S04]  /*7600*/  SHF.R.S32.HI R4, RZ, 0x1f, R3 ;  /* 0x0000001fff047819 */ /* 0x000fc80000011403 */
[----:B------:R-:W-:Y:S01]  /*7610*/  LEA.HI R4, R4, R3, RZ, 0x6 ;  /* 0x0000000304047211 */ /* 0x000fe200078f30ff */
[C---:B-1----:R-:W-:Y:S02]  /*7620*/  IMAD.SHL.U32 R11, R12.reuse, 0x10, RZ ;  /* 0x000000100c0b7824 */ /* 0x042fe400078e00ff */
[----:B------:R-:W-:Y:S01]  /*7630*/  IMAD.SHL.U32 R12, R12, 0x200, RZ ;  /* 0x000002000c0c7824 */ /* 0x000fe200078e00ff */
[----:B------:R-:W-:Y:S01]  /*7640*/  SHF.R.S32.HI R9, RZ, 0x6, R4 ;  /* 0x00000006ff097819 */ /* 0x000fe20000011404 */
[----:B------:R-:W-:Y:S01]  /*7650*/  IMAD.MOV.U32 R3, RZ, RZ, 0x1 ;  /* 0x00000001ff037424 */ /* 0x000fe200078e00ff */
[----:B------:R-:W-:Y:S02]  /*7660*/  LOP3.LUT R11, R11, 0x30, RZ, 0xc0, !PT ;  /* 0x000000300b0b7812 */ /* 0x000fe400078ec0ff */
[----:B------:R-:W-:Y:S01]  /*7670*/  LOP3.LUT R12, R12, 0x600, RZ, 0xc0, !PT ;  /* 0x000006000c0c7812 */ /* 0x000fe200078ec0ff */
[----:B------:R-:W-:-:S07]  /*7680*/  VIADD R13, R9, 0x1 ;  /* 0x00000001090d7836 */ /* 0x000fce0000000000 */
.L_x_175:
[----:B------:R-:W-:-:S03]  /*7690*/  UMOV UR7, 0xffffffff ;  /* 0xffffffff00077882 */ /* 0x000fc60000000000 */
[----:B------:R-:W-:Y:S05]  /*76a0*/  BRA.DIV UR7, `(.L_x_165) ;  /* 0x0000000e07907947 */ /* 0x000fea000b800000 */
[----:B------:R-:W-:-:S13]  /*76b0*/  ELECT P6, URZ, PT ;  /* 0x00000000003f782f */ /* 0x000fda00038c0000 */
.L_x_184:
[----:B------:R-:W0:Y:S01]  /*76c0*/  LDC R4, c[0x0][0x28c] ;  /* 0x0000a300ff047b82 */ /* 0x000e220000000800 */
[----:B------:R-:W-:Y:S01]  /*76d0*/  BSSY B1, `(.L_x_166) ;  /* 0x0000044000017945 */ /* 0x000fe20003800000 */
[----:B0-----:R-:W-:-:S13]  /*76e0*/  ISETP.LT.OR P6, PT, R4, 0x1, !P6 ;  /* 0x000000010400780c */ /* 0x001fda00077c1670 */
[----:B------:R-:W-:Y:S05]  /*76f0*/  @P6 BRA `(.L_x_167) ;  /* 0x0000000400046947 */ /* 0x000fea0003800000 */
[----:B------:R-:W-:Y:S01]  /*7700*/  IMAD R20, R20, 0x40, R11 ;  /* 0x0000004014147824 */ /* 0x000fe200078e020b */
[----:B------:R-:W-:Y:S01]  /*7710*/  MOV R5, R3 ;  /* 0x0000000300057202 */ /* 0x000fe20000000f00 */
[----:B------:R-:W-:Y:S02]  /*7720*/  IMAD.SHL.U32 R21, R21, 0x100, RZ ;  /* 0x0000010015157824 */ /* 0x000fe400078e00ff */
[----:B------:R-:W-:Y:S02]  /*7730*/  IMAD.MOV.U32 R24, RZ, RZ, RZ ;  /* 0x000000ffff187224 */ /* 0x000fe400078e00ff */
[----:B------:R-:W-:Y:S02]  /*7740*/  IMAD.MOV.U32 R4, RZ, RZ, R13 ;  /* 0x000000ffff047224 */ /* 0x000fe400078e000d */
[----:B------:R-:W-:-:S07]  /*7750*/  IMAD.MOV.U32 R7, RZ, RZ, R8 ;  /* 0x000000ffff077224 */ /* 0x000fce00078e0008 */
.L_x_170:
[----:B------:R-:W0:Y:S01]  /*7760*/  S2R R15, SR_CgaCtaId ;  /* 0x00000000000f7919 */ /* 0x000e220000008800 */
[----:B------:R-:W-:Y:S02]  /*7770*/  MOV R14, 0x400 ;  /* 0x00000400000e7802 */ /* 0x000fe40000000f00 */
[----:B------:R-:W-:Y:S02]  /*7780*/  ISETP.NE.AND P1, PT, R0, RZ, PT ;  /* 0x000000ff0000720c */ /* 0x000fe40003f25270 */
[----:B0-----:R-:W-:Y:S02]  /*7790*/  LEA R22, R15, R14, 0x18 ;  /* 0x0000000e0f167211 */ /* 0x001fe400078ec0ff */
[----:B------:R-:W-:-:S09]  /*77a0*/  SHF.L.U32 R14, R5, 0x1f, RZ ;  /* 0x0000001f050e7819 */ /* 0x000fd200000006ff */
[----:B------:R-:W0:Y:S01]  /*77b0*/  @!P1 LDC R15, c[0x0][0x500] ;  /* 0x00014000ff0f9b82 */ /* 0x000e220000000800 */
[----:B------:R-:W-:-:S04]  /*77c0*/  IMAD R23, R7, 0x8, R22 ;  /* 0x0000000807177824 */ /* 0x000fc800078e0216 */
[----:B------:R-:W1:Y:S02]  /*77d0*/  SYNCS.PHASECHK.TRANS64.TRYWAIT P0, [R23+URZ+0x10], R14 ;  /* 0x0000100e170075a7 */ /* 0x000e64000800017f */
[----:B-1----:R-:W-:Y:S05]  /*77e0*/  @!P0 BRA `(.L_x_168) ;  /* 0x0000000c00608947 */ /* 0x002fea0003800000 */
.L_x_185:
[----:B-1----:R-:W-:Y:S01]  /*77f0*/  PRMT R14, R19, 0x9910, RZ ;  /* 0x00009910130e7816 */ /* 0x002fe200000000ff */
[----:B0-----:R0:W-:Y:S03]  /*7800*/  @!P1 SYNCS.ARRIVE.TRANS64 RZ, [R23+URZ], R15 ;  /* 0x0000000f17ff99a7 */ /* 0x0011e6000800003f */
[----:B------:R-:W-:-:S13]  /*7810*/  ISETP.NE.AND P0, PT, R14, 0x2, PT ;  /* 0x000000020e00780c */ /* 0x000fda0003f05270 */
[----:B0-----:R-:W-:Y:S05]  /*7820*/  @P0 BRA `(.L_x_169) ;  /* 0x0000000000040947 */ /* 0x001fea0003800000 */
[----:B------:R-:W-:Y:S01]  /*7830*/  BPT.TRAP 0x1 ;  /* 0x000000040000795c */ /* 0x000fe20000300000 */
.L_x_169:
[----:B------:R-:W-:Y:S01]  /*7840*/  IMAD R14, R7, 0x10000, R22 ;  /* 0x00010000070e7824 */ /* 0x000fe200078e0216 */
[----:B------:R-:W-:Y:S01]  /*7850*/  R2UR UR34, R24 ;  /* 0x00000000182272ca */ /* 0x000fe200000e0000 */
[----:B------:R-:W-:Y:S01]  /*7860*/  VIADD R4, R4, 0xffffffff ;  /* 0xffffffff04047836 */ /* 0x000fe20000000000 */
[----:B------:R-:W-:Y:S01]  /*7870*/  R2UR UR33, R23 ;  /* 0x00000000172172ca */ /* 0x000fe200000e0000 */
[----:B------:R-:W-:Y:S01]  /*7880*/  UIADD3 UR14, UP0, UR30, 0xf0, URZ ;  /* 0x000000f01e0e7890 */ /* 0x000fe2000ff1e03f */
[----:B------:R-:W-:Y:S01]  /*7890*/  R2UR UR24, R14 ;  /* 0x000000000e1872ca */ /* 0x000fe200000e0000 */
[----:B------:R-:W-:Y:S01]  /*78a0*/  IMAD R14, R7, 0x1000, R12 ;  /* 0x00001000070e7824 */ /* 0x000fe200078e020c */
[----:B------:R-:W-:Y:S01]  /*78b0*/  R2UR UR36, R6 ;  /* 0x00000000062472ca */ /* 0x000fe200000e0000 */
[----:B------:R-:W-:Y:S01]  /*78c0*/  UIADD3 UR42, UP1, UR30, 0x1f0, URZ ;  /* 0x000001f01e2a7890 */ /* 0x000fe2000ff3e03f */
[----:B------:R-:W-:Y:S01]  /*78d0*/  R2UR UR35, R21 ;  /* 0x00000000152372ca */ /* 0x000fe200000e0000 */
[----:B------:R-:W-:Y:S01]  /*78e0*/  IMAD R14, R14, 0x4, R22 ;  /* 0x000000040e0e7824 */ /* 0x000fe200078e0216 */
[----:B------:R-:W-:Y:S01]  /*78f0*/  R2UR UR19, R20 ;  /* 0x00000000141372ca */ /* 0x000fe200000e0000 */
[----:B------:R-:W-:Y:S01]  /*7900*/  UIADD3.X UR15, URZ, UR31, URZ, UP0, !UPT ;  /* 0x0000001f3f0f7290 */ /* 0x000fe200087fe43f */
[----:B------:R-:W-:Y:S01]  /*7910*/  ISETP.GT.AND P1, PT, R4, 0x1, PT ;  /* 0x000000010400780c */ /* 0x000fe20003f24270 */
[----:B------:R-:W-:Y:S01]  /*7920*/  UIADD3 UR26, UR34, 0x20, URZ ;  /* 0x00000020221a7890 */ /* 0x000fe2000fffe03f */
[----:B------:R-:W-:Y:S01]  /*7930*/  R2UR UR8, R14 ;  /* 0x000000000e0872ca */ /* 0x000fe200000e0000 */
[----:B------:R-:W-:Y:S01]  /*7940*/  UIADD3.X UR43, URZ, UR31, URZ, UP1, !UPT ;  /* 0x0000001f3f2b7290 */ /* 0x000fe20008ffe43f */
[----:B------:R-:W-:Y:S01]  /*7950*/  VIADD R7, R7, 0x1 ;  /* 0x0000000107077836 */ /* 0x000fe20000000000 */
[----:B------:R-:W-:Y:S01]  /*7960*/  UIADD3 UR32, UR24, 0x100, URZ ;  /* 0x0000010018207890 */ /* 0x000fe2000fffe03f */
[----:B------:R-:W-:Y:S01]  /*7970*/  IADD3 R24, R24, 0x40, RZ ;  /* 0x0000004018187810 */ /* 0x000fe20007ffe0ff */
[----:B------:R-:W-:Y:S01]  /*7980*/  UIADD3 UR24, UR24, 0x8100, URZ ;  /* 0x0000810018187890 */ /* 0x000fe2000fffe03f */
[----:B------:R-:W-:Y:S01]  /*7990*/  UMOV UR22, 0x0 ;  /* 0x0000000000167882 */ /* 0x000fe20000000000 */
[----:B------:R-:W-:Y:S01]  /*79a0*/  UMOV UR23, 0x10000000 ;  /* 0x1000000000177882 */ /* 0x000fe20000000000 */
[----:B------:R-:W-:Y:S01]  /*79b0*/  ISETP.NE.AND P0, PT, R7, 0x2, PT ;  /* 0x000000020700780c */ /* 0x000fe20003f05270 */
[----:B------:R-:W-:Y:S01]  /*79c0*/  UMOV UR25, UR33 ;  /* 0x0000002100197c82 */ /* 0x000fe20008000000 */
[----:B------:R-:W-:Y:S01]  /*79d0*/  UMOV UR28, UR36 ;  /* 0x00000024001c7c82 */ /* 0x000fe20008000000 */
[----:B------:R-:W-:-:S02]  /*79e0*/  UMOV UR27, UR35 ;  /* 0x00000023001b7c82 */ /* 0x000fc40008000000 */
[----:B------:R-:W-:Y:S01]  /*79f0*/  UIADD3 UR16, UR8, 0x20100, URZ ;  /* 0x0002010008107890 */ /* 0x000fe2000fffe03f */
[----:B------:R0:W-:Y:S01]  /*7a00*/  UTMALDG.3D [UR32], [UR14], desc[UR22] ;  /* 0x000016200e0075b4 */ /* 0x0001e20008011000 */
[----:B------:R-:W-:Y:S01]  /*7a10*/  UIADD3 UR8, UR8, 0x22100, URZ ;  /* 0x0002210008087890 */ /* 0x000fe2000fffe03f */
[----:B------:R-:W-:Y:S01]  /*7a20*/  SEL R14, RZ, 0x1, P0 ;  /* 0x00000001ff0e7807 */ /* 0x000fe20000000000 */
[----:B------:R-:W-:Y:S01]  /*7a30*/  UMOV UR7, 0xf0000 ;  /* 0x000f000000077882 */ /* 0x000fe20000000000 */
[----:B------:R-:W-:Y:S01]  /*7a40*/  UMOV UR17, UR33 ;  /* 0x0000002100117c82 */ /* 0x000fe20008000000 */
[----:B------:R-:W-:Y:S01]  /*7a50*/  UMOV UR18, UR34 ;  /* 0x0000002200127c82 */ /* 0x000fe20008000000 */
[----:B------:R-:W-:Y:S01]  /*7a60*/  UMOV UR20, UR36 ;  /* 0x0000002400147c82 */ /* 0x000fe20008000000 */
[----:B------:R-:W-:Y:S01]  /*7a70*/  UMOV UR9, UR33 ;  /* 0x0000002100097c82 */ /* 0x000fe20008000000 */
[----:B------:R-:W-:Y:S01]  /*7a80*/  UMOV UR11, UR19 ;  /* 0x00000013000b7c82 */ /* 0x000fe20008000000 */
[----:B------:R-:W-:Y:S01]  /*7a90*/  UMOV UR12, UR36 ;  /* 0x00000024000c7c82 */ /* 0x000fe20008000000 */
[----:B------:R0:W-:Y:S01]  /*7aa0*/  UTMALDG.3D [UR24], [UR14], desc[UR22] ;  /* 0x000016180e0075b4 */ /* 0x0001e20008011000 */
[----:B------:R-:W-:Y:S01]  /*7ab0*/  UMOV UR10, UR26 ;  /* 0x0000001a000a7c82 */ /* 0x000fe20008000000 */
[----:B------:R-:W-:-:S02]  /*7ac0*/  LOP3.LUT R5, R5, R14, RZ, 0x3c, !PT ;  /* 0x0000000e05057212 */ /* 0x000fc400078e3cff */
[----:B------:R-:W-:Y:S01]  /*7ad0*/  SEL R7, R7, RZ, P0 ;  /* 0x000000ff07077207 */ /* 0x000fe20000000000 */
[----:B------:R0:W-:Y:S01]  /*7ae0*/  UTMALDG.3D.MULTICAST [UR16], [UR42], UR7, desc[UR22] ;  /* 0x000016102a0073b4 */ /* 0x0001e20008011807 */
[----:B------:R0:W-:Y:S02]  /*7af0*/  UTMALDG.3D.MULTICAST [UR8], [UR42], UR7, desc[UR22] ;  /* 0x000016082a0073b4 */ /* 0x0001e40008011807 */
[----:B0-----:R-:W-:Y:S05]  /*7b00*/  @P1 BRA `(.L_x_170) ;  /* 0xfffffffc00141947 */ /* 0x001fea000383ffff */
.L_x_167:
[----:B------:R-:W-:Y:S05]  /*7b10*/  BSYNC B1 ;  /* 0x0000000000017941 */ /* 0x000fea0003800000 */
.L_x_166:
[----:B------:R-:W-:Y:S01]  /*7b20*/  LOP3.LUT P1, RZ, R10, 0xff, RZ, 0xc0, !PT ;  /* 0x000000ff0aff7812 */ /* 0x000fe2000782c0ff */
[----:B------:R-:W-:Y:S01]  /*7b30*/  IMAD.IADD R8, R9, 0x1, R8 ;  /* 0x0000000109087824 */ /* 0x000fe200078e0208 */
[----:B------:R-:W-:Y:S01]  /*7b40*/  IADD3 R16, P2, R16, UR38, RZ ;  /* 0x0000002610107c10 */ /* 0x000fe2000ff5e0ff */
[----:B------:R-:W-:Y:S01]  /*7b50*/  ULDC.64 UR8, c[0x0][0x650] ;  /* 0x0001940000087ab9 */ /* 0x000fe20000000a00 */
[----:B------:R-:W-:Y:S01]  /*7b60*/  BSSY B1, `(.L_x_171) ;  /* 0x000006d000017945 */ /* 0x000fe20003800000 */
[----:B------:R-:W-:Y:S01]  /*7b70*/  IMAD.MOV.U32 R21, RZ, RZ, -0x1 ;  /* 0xffffffffff157424 */ /* 0x000fe200078e00ff */
[----:B------:R-:W-:Y:S01]  /*7b80*/  SHF.R.U32.HI R4, RZ, 0x1, R8 ;  /* 0x00000001ff047819 */ /* 0x000fe20000011608 */
[----:B------:R-:W-:Y:S01]  /*7b90*/  IMAD.MOV.U32 R20, RZ, RZ, -0x1 ;  /* 0xffffffffff147424 */ /* 0x000fe200078e00ff */
[----:B------:R-:W-:Y:S02]  /*7ba0*/  ISETP.GT.U32.AND P0, PT, R8, 0x1, PT ;  /* 0x000000010800780c */ /* 0x000fe40003f04070 */
[----:B------:R-:W-:-:S02]  /*7bb0*/  LOP3.LUT R4, R4, 0x1, RZ, 0xc0, !PT ;  /* 0x0000000104047812 */ /* 0x000fc400078ec0ff */
[----:B------:R-:W-:Y:S01]  /*7bc0*/  ISETP.LT.U32.AND P0, PT, R9, 0x2, P0 ;  /* 0x000000020900780c */ /* 0x000fe20000701070 */
[----:B------:R-:W0:Y:S01]  /*7bd0*/  @P1 S2R R6, SR_CgaCtaId ;  /* 0x0000000000061919 */ /* 0x000e220000008800 */
[----:B------:R-:W-:Y:S02]  /*7be0*/  @P1 MOV R5, 0x400 ;  /* 0x0000040000051802 */ /* 0x000fe40000000f00 */
[----:B------:R-:W-:Y:S02]  /*7bf0*/  IADD3.X R17, R17, UR41, RZ, P2, !PT ;  /* 0x0000002911117c10 */ /* 0x000fe400097fe4ff */
[----:B------:R-:W-:Y:S02]  /*7c00*/  ISETP.GE.U32.AND P2, PT, R16, UR8, PT ;  /* 0x0000000810007c0c */ /* 0x000fe4000bf46070 */
[----:B------:R-:W-:Y:S02]  /*7c10*/  LOP3.LUT R8, R8, 0x1, RZ, 0xc0, !PT ;  /* 0x0000000108087812 */ /* 0x000fe400078ec0ff */
[----:B------:R-:W-:-:S02]  /*7c20*/  PRMT R10, RZ, 0x7610, R10 ;  /* 0x00007610ff0a7816 */ /* 0x000fc4000000000a */
[----:B0-----:R-:W-:Y:S01]  /*7c30*/  @P1 LEA R5, R6, R5, 0x18 ;  /* 0x0000000506051211 */ /* 0x001fe200078ec0ff */
[----:B------:R-:W-:-:S03]  /*7c40*/  IMAD.MOV.U32 R6, RZ, RZ, -0x1 ;  /* 0xffffffffff067424 */ /* 0x000fc600078e00ff */
[----:B------:R0:W-:Y:S01]  /*7c50*/  @P1 SYNCS.ARRIVE.TRANS64.A1T0 RZ, [R5+URZ+0x38], RZ ;  /* 0x000038ff05ff19a7 */ /* 0x0001e2000810003f */
[----:B------:R-:W-:Y:S02]  /*7c60*/  ISETP.NE.U32.AND P1, PT, R4, 0x1, PT ;  /* 0x000000010400780c */ /* 0x000fe40003f25070 */
[----:B------:R-:W-:Y:S02]  /*7c70*/  SEL R4, RZ, 0x1, !P0 ;  /* 0x00000001ff047807 */ /* 0x000fe40004000000 */
[----:B------:R-:W-:Y:S02]  /*7c80*/  ISETP.GE.U32.AND.EX P0, PT, R17, UR9, PT, P2 ;  /* 0x0000000911007c0c */ /* 0x000fe4000bf06120 */
[----:B------:R-:W-:-:S04]  /*7c90*/  ISETP.GT.U32.AND P1, PT, R9, 0x1, !P1 ;  /* 0x000000010900780c */ /* 0x000fc80004f24070 */
[----:B0-----:R-:W-:-:S04]  /*7ca0*/  SEL R5, RZ, 0x1, !P1 ;  /* 0x00000001ff057807 */ /* 0x001fc80004800000 */
[--C-:B------:R-:W-:Y:S02]  /*7cb0*/  LOP3.LUT R3, R5, R3, R4.reuse, 0x96, !PT ;  /* 0x0000000305037212 */ /* 0x100fe400078e9604 */
[----:B------:R-:W-:Y:S01]  /*7cc0*/  PRMT R4, RZ, 0x7610, R4 ;  /* 0x00007610ff047816 */ /* 0x000fe20000000004 */
[----:B------:R-:W-:Y:S06]  /*7cd0*/  @P0 BRA `(.L_x_172) ;  /* 0x0000000400540947 */ /* 0x000fec0003800000 */
[----:B------:R-:W0:Y:S01]  /*7ce0*/  S2R R15, SR_CTAID.X ;  /* 0x00000000000f7919 */ /* 0x000e220000002500 */
[----:B------:R-:W-:Y:S01]  /*7cf0*/  ULDC.64 UR8, c[0x0][0x628] ;  /* 0x00018a0000087ab9 */ /* 0x000fe20000000a00 */
[----:B------:R-:W-:Y:S01]  /*7d00*/  ULDC UR10, c[0x0][0x630] ;  /* 0x00018c00000a7ab9 */ /* 0x000fe20000000800 */
[----:B------:R-:W-:Y:S01]  /*7d10*/  ISETP.NE.U32.AND P0, PT, RZ, UR8, PT ;  /* 0x00000008ff007c0c */ /* 0x000fe2000bf05070 */
[----:B------:R-:W1:Y:S01]  /*7d20*/  S2R R20, SR_CTAID.Y ;  /* 0x0000000000147919 */ /* 0x000e620000002600 */
[----:B------:R-:W-:Y:S01]  /*7d30*/  ULDC UR11, c[0x0][0x150] ;  /* 0x00005400000b7ab9 */ /* 0x000fe20000000800 */
[----:B------:R-:W-:Y:S01]  /*7d40*/  IMAD.MOV.U32 R4, RZ, RZ, R16 ;  /* 0x000000ffff047224 */ /* 0x000fe200078e0010 */
[----:B------:R-:W-:Y:S01]  /*7d50*/  ISETP.NE.AND.EX P0, PT, RZ, UR9, PT, P0 ;  /* 0x00000009ff007c0c */ /* 0x000fe2000bf05300 */
[----:B------:R-:W-:Y:S01]  /*7d60*/  IMAD.MOV.U32 R5, RZ, RZ, R17 ;  /* 0x000000ffff057224 */ /* 0x000fe200078e0011 */
[----:B0-----:R-:W-:-:S11]  /*7d70*/  I2FP.F32.U32 R22, R15 ;  /* 0x0000000f00167245 */ /* 0x001fd60000201000 */
[----:B------:R-:W-:Y:S05]  /*7d80*/  @!P0 BRA `(.L_x_173) ;  /* 0x0000000000288947 */ /* 0x000fea0003800000 */
[----:B------:R-:W-:Y:S02]  /*7d90*/  ULDC UR7, c[0x0][0x634] ;  /* 0x00018d0000077ab9 */ /* 0x000fe40000000800 */
[----:B------:R-:W-:-:S05]  /*7da0*/  IADD3 R5, P0, R16, UR7, RZ ;  /* 0x0000000710057c10 */ /* 0x000fca000ff1e0ff */
[----:B------:R-:W-:-:S04]  /*7db0*/  IMAD.X R21, RZ, RZ, R17, P0 ;  /* 0x000000ffff157224 */ /* 0x000fc800000e0611 */
[----:B------:R-:W-:-:S04]  /*7dc0*/  IMAD.WIDE.U32 R6, R21, UR8, RZ ;  /* 0x0000000815067c25 */ /* 0x000fc8000f8e00ff */
[----:B------:R-:W-:-:S04]  /*7dd0*/  IMAD.WIDE.U32 R6, P0, R5, UR9, R6 ;  /* 0x0000000905067c25 */ /* 0x000fc8000f800006 */
[----:B------:R-:W-:-:S04]  /*7de0*/  IMAD.WIDE.U32 R4, R5, UR8, RZ ;  /* 0x0000000805047c25 */ /* 0x000fc8000f8e00ff */
[----:B------:R-:W-:Y:S01]  /*7df0*/  IMAD.MOV.U32 R4, RZ, RZ, R7 ;  /* 0x000000ffff047224 */ /* 0x000fe200078e0007 */
[----:B------:R-:W-:Y:S02]  /*7e00*/  IADD3 RZ, P1, R5, R6, RZ ;  /* 0x0000000605ff7210 */ /* 0x000fe40007f3e0ff */
[----:B------:R-:W-:-:S03]  /*7e10*/  IADD3.X R5, RZ, RZ, RZ, P0, !PT ;  /* 0x000000ffff057210 */ /* 0x000fc600007fe4ff */
[----:B------:R-:W-:-:S08]  /*7e20*/  IMAD.WIDE.U32.X R4, R21, UR9, R4, P1 ;  /* 0x0000000915047c25 */ /* 0x000fd000088e0404 */
.L_x_173:
[--C-:B------:R-:W-:Y:S01]  /*7e30*/  SHF.R.U64 R14, R4, UR10, R5.reuse ;  /* 0x0000000a040e7c19 */ /* 0x100fe20008001205 */
[----:B------:R-:W-:Y:S01]  /*7e40*/  FMUL R22, R22, UR11 ;  /* 0x0000000b16167c20 */ /* 0x000fe20008400000 */
[----:B------:R-:W-:Y:S01]  /*7e50*/  SHF.R.U32.HI R4, RZ, UR10, R5 ;  /* 0x0000000aff047c19 */ /* 0x000fe20008011605 */
[----:B------:R-:W0:Y:S01]  /*7e60*/  LDC R6, c[0x0][0x144] ;  /* 0x00005100ff067b82 */ /* 0x000e220000000800 */
[----:B------:R-:W-:Y:S01]  /*7e70*/  IADD3 R5, P0, RZ, -R14, RZ ;  /* 0x8000000eff057210 */ /* 0x000fe20007f1e0ff */
[----:B------:R-:W-:Y:S01]  /*7e80*/  ULDC UR7, c[0x0][0x154] ;  /* 0x0000550000077ab9 */ /* 0x000fe20000000800 */
[----:B-1----:R-:W-:Y:S01]  /*7e90*/  I2FP.F32.U32 R7, R20 ;  /* 0x0000001400077245 */ /* 0x002fe20000201000 */
[----:B------:R-:W1:Y:S01]  /*7ea0*/  F2I.U32.TRUNC.NTZ R22, R22 ;  /* 0x0000001600167305 */ /* 0x000e62000020f000 */
[----:B------:R-:W-:Y:S01]  /*7eb0*/  ULDC.64 UR8, c[0x0][0x620] ;  /* 0x0001880000087ab9 */ /* 0x000fe20000000a00 */
[----:B------:R-:W-:Y:S01]  /*7ec0*/  IMAD.X R4, RZ, RZ, ~R4, P0 ;  /* 0x000000ffff047224 */ /* 0x000fe200000e0e04 */
[----:B------:R-:W-:Y:S01]  /*7ed0*/  ISETP.NE.AND P2, PT, R2, 0x1, PT ;  /* 0x000000010200780c */ /* 0x000fe20003f45270 */
[----:B------:R-:W-:Y:S01]  /*7ee0*/  FMUL R23, R7, UR7 ;  /* 0x0000000707177c20 */ /* 0x000fe20008400000 */
[----:B------:R-:W2:Y:S01]  /*7ef0*/  LDC R25, c[0x0][0x148] ;  /* 0x00005200ff197b82 */ /* 0x000ea20000000800 */
[----:B------:R-:W-:Y:S01]  /*7f00*/  IMAD R4, R4, UR8, RZ ;  /* 0x0000000804047c24 */ /* 0x000fe2000f8e02ff */
[----:B------:R-:W-:-:S03]  /*7f10*/  ULDC UR7, c[0x0][0x618] ;  /* 0x0001860000077ab9 */ /* 0x000fc60000000800 */
[----:B------:R-:W3:Y:S01]  /*7f20*/  F2I.U32.TRUNC.NTZ R23, R23 ;  /* 0x0000001700177305 */ /* 0x000ee2000020f000 */
[C---:B------:R-:W-:Y:S02]  /*7f30*/  IMAD R7, R5.reuse, UR9, R4 ;  /* 0x0000000905077c24 */ /* 0x040fe4000f8e0204 */
[----:B------:R-:W-:Y:S01]  /*7f40*/  IMAD.WIDE.U32 R4, R5, UR8, R16 ;  /* 0x0000000805047c25 */ /* 0x000fe2000f8e0010 */
[----:B------:R-:W-:Y:S02]  /*7f50*/  ULDC.64 UR8, c[0x0][0x640] ;  /* 0x0001900000087ab9 */ /* 0x000fe40000000a00 */
[----:B------:R-:W-:Y:S01]  /*7f60*/  ISETP.NE.U32.AND P0, PT, RZ, UR8, PT ;  /* 0x00000008ff007c0c */ /* 0x000fe2000bf05070 */
[----:B------:R-:W-:Y:S02]  /*7f70*/  IMAD.IADD R5, R5, 0x1, R7 ;  /* 0x0000000105057824 */ /* 0x000fe400078e0207 */
[----:B-1----:R-:W-:Y:S01]  /*7f80*/  IMAD.MOV R22, RZ, RZ, -R22 ;  /* 0x000000ffff167224 */ /* 0x002fe200078e0a16 */
[----:B------:R-:W-:-:S02]  /*7f90*/  ISETP.NE.AND.EX P0, PT, RZ, UR9, PT, P0 ;  /* 0x00000009ff007c0c */ /* 0x000fc4000bf05300 */
[----:B------:R-:W-:Y:S01]  /*7fa0*/  SHF.R.U64 R21, R4, UR7, R5 ;  /* 0x0000000704157c19 */ /* 0x000fe20008001205 */
[----:B0-----:R-:W-:Y:S01]  /*7fb0*/  IMAD R15, R6, R22, R15 ;  /* 0x00000016060f7224 */ /* 0x001fe200078e020f */
[----:B------:R-:W-:Y:S01]  /*7fc0*/  SHF.R.U32.HI R4, RZ, UR7, R5 ;  /* 0x00000007ff047c19 */ /* 0x000fe20008011605 */
[----:B------:R-:W-:Y:S01]  /*7fd0*/  ULDC UR7, c[0x0][0x608] ;  /* 0x0001820000077ab9 */ /* 0x000fe20000000800 */
[----:B---3--:R-:W-:Y:S02]  /*7fe0*/  IMAD.MOV R6, RZ, RZ, -R23 ;  /* 0x000000ffff067224 */ /* 0x008fe400078e0a17 */
[--C-:B------:R-:W-:Y:S02]  /*7ff0*/  SHF.R.U64 R22, R21, UR7, R4.reuse ;  /* 0x0000000715167c19 */ /* 0x100fe40008001204 */
[----:B------:R-:W-:Y:S01]  /*8000*/  SHF.R.U32.HI R5, RZ, UR7, R4 ;  /* 0x00000007ff057c19 */ /* 0x000fe20008011604 */
[----:B------:R-:W-:Y:S01]  /*8010*/  ULDC UR7, c[0x0][0x658] ;  /* 0x0001960000077ab9 */ /* 0x000fe20000000800 */
[----:B--2---:R-:W-:-:S02]  /*8020*/  @P2 IMAD R15, R25, R6, R20 ;  /* 0x00000006190f2224 */ /* 0x004fc400078e0214 */
[--C-:B------:R-:W-:Y:S02]  /*8030*/  SHF.R.U64 R20, R22, UR7, R5.reuse ;  /* 0x0000000716147c19 */ /* 0x100fe40008001205 */
[----:B------:R-:W-:-:S03]  /*8040*/  SHF.R.U32.HI R23, RZ, UR7, R5 ;  /* 0x00000007ff177c19 */ /* 0x000fc60008011605 */
[----:B------:R-:W-:Y:S02]  /*8050*/  IMAD.MOV.U32 R6, RZ, RZ, R20 ;  /* 0x000000ffff067224 */ /* 0x000fe400078e0014 */
[----:B------:R-:W-:Y:S01]  /*8060*/  IMAD.MOV.U32 R5, RZ, RZ, R23 ;  /* 0x000000ffff057224 */ /* 0x000fe200078e0017 */
[----:B------:R-:W-:Y:S06]  /*8070*/  @!P0 BRA `(.L_x_174) ;  /* 0x00000000002c8947 */ /* 0x000fec0003800000 */
[----:B------:R-:W-:Y:S02]  /*8080*/  ULDC UR7, c[0x0][0x64c] ;  /* 0x0001930000077ab9 */ /* 0x000fe40000000800 */
[----:B------:R-:W-:-:S04]  /*8090*/  IADD3 R5, P0, R20, UR7, RZ ;  /* 0x0000000714057c10 */ /* 0x000fc8000ff1e0ff */
[----:B------:R-:W-:-:S05]  /*80a0*/  IADD3.X R23, RZ, R23, RZ, P0, !PT ;  /* 0x00000017ff177210 */ /* 0x000fca00007fe4ff */
[----:B------:R-:W-:-:S04]  /*80b0*/  IMAD.WIDE.U32 R6, R23, UR8, RZ ;  /* 0x0000000817067c25 */ /* 0x000fc8000f8e00ff */
[----:B------:R-:W-:-:S04]  /*80c0*/  IMAD.WIDE.U32 R6, P0, R5, UR9, R6 ;  /* 0x0000000905067c25 */ /* 0x000fc8000f800006 */
[----:B------:R-:W-:-:S04]  /*80d0*/  IMAD.WIDE.U32 R4, R5, UR8, RZ ;  /* 0x0000000805047c25 */ /* 0x000fc8000f8e00ff */
[----:B------:R-:W-:Y:S01]  /*80e0*/  IMAD.MOV.U32 R4, RZ, RZ, R7 ;  /* 0x000000ffff047224 */ /* 0x000fe200078e0007 */
[----:B------:R-:W-:Y:S01]  /*80f0*/  IADD3 RZ, P1, R5, R6, RZ ;  /* 0x0000000605ff7210 */ /* 0x000fe20007f3e0ff */
[----:B------:R-:W-:-:S04]  /*8100*/  IMAD.X R5, RZ, RZ, RZ, P0 ;  /* 0x000000ffff057224 */ /* 0x000fc800000e06ff */
[----:B------:R-:W-:-:S04]  /*8110*/  IMAD.WIDE.U32.X R4, R23, UR9, R4, P1 ;  /* 0x0000000917047c25 */ /* 0x000fc800088e0404 */
[----:B------:R-:W-:-:S07]  /*8120*/  IMAD.MOV.U32 R6, RZ, RZ, R4 ;  /* 0x000000ffff067224 */ /* 0x000fce00078e0004 */
.L_x_174:
[----:B------:R-:W-:Y:S01]  /*8130*/  ULDC UR7, c[0x0][0x648] ;  /* 0x0001920000077ab9 */ /* 0x000fe20000000800 */
[----:B------:R-:W-:Y:S01]  /*8140*/  LOP3.LUT R4, R22, UR6, RZ, 0xc0, !PT ;  /* 0x0000000616047c12 */ /* 0x000fe2000f8ec0ff */
[----:B------:R-:W-:Y:S01]  /*8150*/  ULDC UR8, c[0x0][0x610] ;  /* 0x0001840000087ab9 */ /* 0x000fe20000000800 */
[----:B------:R-:W-:Y:S01]  /*8160*/  SHF.R.U64 R5, R6, UR7, R5 ;  /* 0x0000000706057c19 */ /* 0x000fe20008001205 */
[----:B------:R-:W-:Y:S01]  /*8170*/  ULDC UR7, c[0x0][0x638] ;  /* 0x00018e0000077ab9 */ /* 0x000fe20000000800 */
[----:B------:R-:W-:-:S03]  /*8180*/  LOP3.LUT R21, R21, UR4, RZ, 0xc0, !PT ;  /* 0x0000000415157c12 */ /* 0x000fc6000f8ec0ff */
[----:B------:R-:W-:Y:S02]  /*8190*/  IMAD.MOV R7, RZ, RZ, -R5 ;  /* 0x000000ffff077224 */ /* 0x000fe400078e0a05 */
[----:B------:R-:W-:Y:S02]  /*81a0*/  IMAD R4, R5, UR5, R4 ;  /* 0x0000000505047c24 */ /* 0x000fe4000f8e0204 */
[----:B------:R-:W-:Y:S01]  /*81b0*/  IMAD R20, R7, UR7, R20 ;  /* 0x0000000707147c24 */ /* 0x000fe2000f8e0214 */
[----:B------:R-:W-:Y:S01]  /*81c0*/  ULDC UR7, c[0x0][0x600] ;  /* 0x0001800000077ab9 */ /* 0x000fe20000000800 */
[----:B------:R-:W-:Y:S02]  /*81d0*/  IMAD R15, R4, UR8, R15 ;  /* 0x00000008040f7c24 */ /* 0x000fe4000f8e020f */
[----:B------:R-:W-:Y:S02]  /*81e0*/  IMAD R6, R20, UR7, R21 ;  /* 0x0000000714067c24 */ /* 0x000fe4000f8e0215 */
[----:B------:R-:W-:-:S03]  /*81f0*/  IMAD.MOV.U32 R4, RZ, RZ, 0x1 ;  /* 0x00000001ff047424 */ /* 0x000fc600078e00ff */
[----:B------:R-:W-:Y:S02]  /*8200*/  SEL R20, R6, R15, !P2 ;  /* 0x0000000f06147207 */ /* 0x000fe40005000000 */
[----:B------:R-:W-:Y:S01]  /*8210*/  SEL R21, R15, R6, !P2 ;  /* 0x000000060f157207 */ /* 0x000fe20005000000 */
[----:B------:R-:W-:-:S07]  /*8220*/  IMAD.MOV.U32 R6, RZ, RZ, R14 ;  /* 0x000000ffff067224 */ /* 0x000fce00078e000e */
.L_x_172:
[----:B------:R-:W-:Y:S05]  /*8230*/  BSYNC B1 ;  /* 0x0000000000017941 */ /* 0x000fea0003800000 */
.L_x_171:
[----:B------:R-:W-:-:S13]  /*8240*/  LOP3.LUT P0, RZ, R4, 0xff, RZ, 0xc0, !PT ;  /* 0x000000ff04ff7812 */ /* 0x000fda000780c0ff */
[----:B------:R-:W-:Y:S05]  /*8250*/  @P0 BRA `(.L_x_175) ;  /* 0xfffffff4000c0947 */ /* 0x000fea000383ffff */
[----:B------:R-:W-:Y:S05]  /*8260*/  BSYNC B0 ;  /* 0x0000000000007941 */ /* 0x000fea0003800000 */
.L_x_164:
[----:B------:R-:W-:-:S03]  /*8270*/  UMOV UR7, 0xffffffff ;  /* 0xffffffff00077882 */ /* 0x000fc60000000000 */
[----:B------:R-:W-:Y:S05]  /*8280*/  BRA.DIV UR7, `(.L_x_176) ;  /* 0x0000000207cc7947 */ /* 0x000fea000b800000 */
[----:B------:R-:W-:-:S13]  /*8290*/  ELECT P6, URZ, PT ;  /* 0x00000000003f782f */ /* 0x000fda00038c0000 */
.L_x_188:
[----:B------:R-:W-:Y:S04]  /*82a0*/  BSSY B0, `(.L_x_177) ;  /* 0x0000019000007945 */ /* 0x000fe80003800000 */
[----:B------:R-:W-:Y:S05]  /*82b0*/  @!P6 BRA `(.L_x_178) ;  /* 0x00000000005ce947 */ /* 0x000fea0003800000 */
[----:B------:R-:W-:-:S04]  /*82c0*/  LOP3.LUT R18, R18, 0x2, RZ, 0xfc, !PT ;  /* 0x0000000212127812 */ /* 0x000fc800078efcff */
[----:B------:R-:W-:-:S13]  /*82d0*/  ISETP.NE.AND P0, PT, R18, 0x3, PT ;  /* 0x000000031200780c */ /* 0x000fda0003f05270 */
[----:B------:R-:W-:Y:S05]  /*82e0*/  @!P0 BRA `(.L_x_179) ;  /* 0x0000000000048947 */ /* 0x000fea0003800000 */
[----:B------:R-:W-:Y:S01]  /*82f0*/  BPT.TRAP 0x1 ;  /* 0x000000040000795c */ /* 0x000fe20000300000 */
.L_x_179:
[----:B------:R-:W0:Y:S01]  /*8300*/  S2R R5, SR_CgaCtaId ;  /* 0x0000000000057919 */ /* 0x000e220000008800 */
[----:B------:R-:W-:Y:S02]  /*8310*/  MOV R0, 0x400 ;  /* 0x0000040000007802 */ /* 0x000fe40000000f00 */
[----:B------:R-:W-:Y:S02]  /*8320*/  SHF.L.U32 R2, R3, 0x1f, RZ ;  /* 0x0000001f03027819 */ /* 0x000fe400000006ff */
[----:B0-----:R-:W-:-:S04]  /*8330*/  LEA R5, R5, R0, 0x18 ;  /* 0x0000000005057211 */ /* 0x001fc800078ec0ff */
[----:B------:R-:W-:-:S05]  /*8340*/  IADD3 R5, R5, 0x10, RZ ;  /* 0x0000001005057810 */ /* 0x000fca0007ffe0ff */
[C---:B------:R-:W-:Y:S02]  /*8350*/  IMAD R7, R8.reuse, 0x8, R5 ;  /* 0x0000000808077824 */ /* 0x040fe400078e0205 */
[----:B------:R-:W-:Y:S02]  /*8360*/  VIADD R8, R8, 0x1 ;  /* 0x0000000108087836 */ /* 0x000fe40000000000 */
[----:B------:R-:W0:Y:S03]  /*8370*/  SYNCS.PHASECHK.TRANS64.TRYWAIT P0, [R7+URZ], R2 ;  /* 0x00000002070075a7 */ /* 0x000e26000800017f */
[----:B------:R-:W-:-:S04]  /*8380*/  ISETP.NE.AND P1, PT, R8, 0x2, PT ;  /* 0x000000020800780c */ /* 0x000fc80003f25270 */
[----:B------:R-:W-:Y:S02]  /*8390*/  SEL R0, RZ, 0x1, P1 ;  /* 0x00000001ff007807 */ /* 0x000fe40000800000 */
[----:B------:R-:W-:Y:S02]  /*83a0*/  SEL R8, R8, RZ, P1 ;  /* 0x000000ff08087207 */ /* 0x000fe40000800000 */
[----:B------:R-:W-:Y:S01]  /*83b0*/  LOP3.LUT R0, R3, R0, RZ, 0x3c, !PT ;  /* 0x0000000003007212 */ /* 0x000fe200078e3cff */
[----:B0-----:R-:W-:Y:S06]  /*83c0*/  @!P0 BRA `(.L_x_180) ;  /* 0x00000000009c8947 */ /* 0x001fec0003800000 */
.L_x_189:
[----:B------:R-:W-:Y:S01]  /*83d0*/  IMAD R5, R8, 0x8, R5 ;  /* 0x0000000808057824 */ /* 0x000fe200078e0205 */
[----:B------:R-:W-:-:S07]  /*83e0*/  SHF.L.U32 R0, R0, 0x1f, RZ ;  /* 0x0000001f00007819 */ /* 0x000fce00000006ff */
.L_x_181:
[----:B-1----:R1:W2:Y:S02]  /*83f0*/  SYNCS.PHASECHK.TRANS64.TRYWAIT P0, [R5+URZ], R0 ;  /* 0x00000000050075a7 */ /* 0x0022a4000800017f */
[----:B--2---:R-:W-:Y:S05]  /*8400*/  @!P0 NANOSLEEP.SYNCS 0x989680 ;  /* 0x009896800000895d */ /* 0x004fea0003900000 */
[----:B------:R-:W2:Y:S02]  /*8410*/  @!P0 SYNCS.PHASECHK.TRANS64 P0, [R5+URZ], R0 ;  /* 0x00000000050085a7 */ /* 0x000ea4000800007f */
[----:B--2---:R-:W-:Y:S05]  /*8420*/  @!P0 BRA `(.L_x_181) ;  /* 0xfffffffc00f08947 */ /* 0x004fea000383ffff */
.L_x_178:
[----:B------:R-:W-:Y:S05]  /*8430*/  BSYNC B0 ;  /* 0x0000000000007941 */ /* 0x000fea0003800000 */
.L_x_177:
[----:B------:R-:W-:Y:S05]  /*8440*/  EXIT ;  /* 0x000000000000794d */ /* 0x000fea0003800000 */
.L_x_21:
[----:B-1----:R1:W2:Y:S02]  /*8450*/  SYNCS.PHASECHK.TRANS64.TRYWAIT P1, [R3+URZ], R0 ;  /* 0x00000000030075a7 */ /* 0x0022a4000802017f */
[----:B--2---:R-:W-:Y:S05]  /*8460*/  @!P1 NANOSLEEP.SYNCS 0x989680 ;  /* 0x009896800000995d */ /* 0x004fea0003900000 */
[----:B------:R-:W2:Y:S02]  /*8470*/  @!P1 SYNCS.PHASECHK.TRANS64 P1, [R3+URZ], R0 ;  /* 0x00000000030095a7 */ /* 0x000ea4000802007f */
[----:B--2---:R-:W-:Y:S05]  /*8480*/  @!P1 BRA `(.L_x_21) ;  /* 0xfffffffc00f09947 */ /* 0x004fea000383ffff */
[----:B------:R-:W-:Y:S05]  /*8490*/  BRA `(.L_x_20) ;  /* 0xffffff9000cc7947 */ /* 0x000fea000383ffff */
.L_x_26:
[----:B-1----:R1:W2:Y:S02]  /*84a0*/  SYNCS.PHASECHK.TRANS64.TRYWAIT P1, [R5+URZ], R4 ;  /* 0x00000004050075a7 */ /* 0x0022a4000802017f */
[----:B--2---:R-:W-:Y:S05]  /*84b0*/  @!P1 NANOSLEEP.SYNCS 0x989680 ;  /* 0x009896800000995d */ /* 0x004fea0003900000 */
[----:B------:R-:W2:Y:S02]  /*84c0*/  @!P1 SYNCS.PHASECHK.TRANS64 P1, [R5+URZ], R4 ;  /* 0x00000004050095a7 */ /* 0x000ea4000802007f */
[----:B--2---:R-:W-:Y:S05]  /*84d0*/  @!P1 BRA `(.L_x_26) ;  /* 0xfffffffc00f09947 */ /* 0x004fea000383ffff */
[----:B------:R-:W-:Y:S05]  /*84e0*/  BRA `(.L_x_25) ;  /* 0xffffff9800dc7947 */ /* 0x000fea000383ffff */
.L_x_165:
[----:B------:R-:W-:Y:S01]  /*84f0*/  BSSY B1, `(.L_x_182) ;  /* 0x0000006000017945 */ /* 0x000fe20003800000 */
[----:B------:R-:W-:-:S07]  /*8500*/  IMAD.MOV.U32 R15, RZ, RZ, -0x1 ;  /* 0xffffffffff0f7424 */ /* 0x000fce00078e00ff */
[----:B------:R-:W-:Y:S05]  /*8510*/  WARPSYNC.COLLECTIVE R15, `(.L_x_183) ;  /* 0x000000000f0c7348 */ /* 0x000fea0003c00000 */
[----:B------:R-:W-:Y:S02]  /*8520*/  ELECT P6, UR62, PT ;  /* 0x00000000003e782f */ /* 0x000fe400038c0000 */
[----:B------:R-:W-:Y:S01]  /*8530*/  MOV R14, UR62 ;  /* 0x0000003e000e7c02 */ /* 0x000fe20008000f00 */
[----:B------:R-:W-:Y:S10]  /*8540*/  ENDCOLLECTIVE ;  /* 0x000000000000791b */ /* 0x000ff40003800000 */
.L_x_183:
[----:B------:R-:W-:Y:S05]  /*8550*/  BSYNC B1 ;  /* 0x0000000000017941 */ /* 0x000fea0003800000 */
.L_x_182:
[----:B------:R-:W-:Y:S05]  /*8560*/  BRA `(.L_x_184) ;  /* 0xfffffff000547947 */ /* 0x000fea000383ffff */
.L_x_168:
[----:B-1----:R1:W2:Y:S02]  /*8570*/  SYNCS.PHASECHK.TRANS64.TRYWAIT P0, [R23+URZ+0x10], R14 ;  /* 0x0000100e170075a7 */ /* 0x0022a4000800017f */
[----:B--2---:R-:W-:Y:S05]  /*8580*/  @!P0 NANOSLEEP.SYNCS 0x989680 ;  /* 0x009896800000895d */ /* 0x004fea0003900000 */
[----:B------:R-:W2:Y:S02]  /*8590*/  @!P0 SYNCS.PHASECHK.TRANS64 P0, [R23+URZ+0x10], R14 ;  /* 0x0000100e170085a7 */ /* 0x000ea4000800007f */
[----:B--2---:R-:W-:Y:S05]  /*85a0*/  @!P0 BRA `(.L_x_168) ;  /* 0xfffffffc00f08947 */ /* 0x004fea000383ffff */
[----:B------:R-:W-:Y:S05]  /*85b0*/  BRA `(.L_x_185) ;  /* 0xfffffff0008c7947 */ /* 0x000fea000383ffff */
.L_x_176:
[----:B------:R-:W-:Y:S01]  /*85c0*/  BSSY B0, `(.L_x_186) ;  /* 0x0000006000007945 */ /* 0x000fe20003800000 */
[----:B------:R-:W-:-:S07]  /*85d0*/  IMAD.MOV.U32 R15, RZ, RZ, -0x1 ;  /* 0xffffffffff0f7424 */ /* 0x000fce00078e00ff */
[----:B------:R-:W-:Y:S05]  /*85e0*/  WARPSYNC.COLLECTIVE R15, `(.L_x_187) ;  /* 0x000000000f0c7348 */ /* 0x000fea0003c00000 */
[----:B------:R-:W-:Y:S02]  /*85f0*/  ELECT P6, UR62, PT ;  /* 0x00000000003e782f */ /* 0x000fe400038c0000 */
[----:B------:R-:W-:Y:S01]  /*8600*/  MOV R14, UR62 ;  /* 0x0000003e000e7c02 */ /* 0x000fe20008000f00 */
[----:B------:R-:W-:Y:S10]  /*8610*/  ENDCOLLECTIVE ;  /* 0x000000000000791b */ /* 0x000ff40003800000 */
.L_x_187:
[----:B------:R-:W-:Y:S05]  /*8620*/  BSYNC B0 ;  /* 0x0000000000007941 */ /* 0x000fea0003800000 */
.L_x_186:
[----:B------:R-:W-:Y:S05]  /*8630*/  BRA `(.L_x_188) ;  /* 0xfffffffc00187947 */ /* 0x000fea000383ffff */
.L_x_180:
[----:B0-----:R0:W1:Y:S02]  /*8640*/  SYNCS.PHASECHK.TRANS64.TRYWAIT P0, [R7+URZ], R2 ;  /* 0x00000002070075a7 */ /* 0x001064000800017f */
[----:B-1----:R-:W-:Y:S05]  /*8650*/  @!P0 NANOSLEEP.SYNCS 0x989680 ;  /* 0x009896800000895d */ /* 0x002fea0003900000 */
[----:B------:R-:W1:Y:S02]  /*8660*/  @!P0 SYNCS.PHASECHK.TRANS64 P0, [R7+URZ], R2 ;  /* 0x00000002070085a7 */ /* 0x000e64000800007f */
[----:B-1----:R-:W-:Y:S05]  /*8670*/  @!P0 BRA `(.L_x_180) ;  /* 0xfffffffc00f08947 */ /* 0x002fea000383ffff */
[----:B------:R-:W-:Y:S05]  /*8680*/  BRA `(.L_x_189) ;  /* 0xfffffffc00507947 */ /* 0x000fea000383ffff */
.L_x_190:
[----:B------:R-:W-:-:S00]  /*8690*/  BRA `(.L_x_190) ;  /* 0xfffffffc00fc7947 */ /* 0x000fc0000383ffff */
[----:B------:R-:W-:-:S00]  /*86a0*/  NOP ;  /* 0x0000000000007918 */ /* 0x000fc00000000000 */
        /* <DEDUP_REMOVED lines=13> */
.L_x_191:


//--------------------- .nv.global.init           --------------------------
	.section	.nv.global.init,"aw",@progbits
.nv.global.init:
	.type		$str$22,@object
	.size		$str$22,($str$23 - $str$22)
$str$22:
        /*0000*/ 	.byte	0x6b, 0x5f, 0x74, 0x69, 0x6c, 0x65, 0x5f, 0x63, 0x6f, 0x75, 0x6e, 0x74, 0x20, 0x3e, 0x3d, 0x20
        /*0010*/ 	.byte	0x31, 0x00
	.type		$str$23,@object
	.size		$str$23,(__unnamed_1 - $str$23)
$str$23:
        /*0012*/ 	.byte	0x2f, 0x74, 0x6d, 0x70, 0x2f, 0x63, 0x75, 0x74, 0x6c, 0x61, 0x73, 0x73, 0x5f, 0x73, 0x77, 0x65
        /*0022*/ 	.byte	0x65, 0x70, 0x5f, 0x73, 0x72, 0x63, 0x2f, 0x69, 0x6e, 0x63, 0x6c, 0x75, 0x64, 0x65, 0x2f, 0x63
        /*0032*/ 	.byte	0x75, 0x74, 0x6c, 0x61, 0x73, 0x73, 0x2f, 0x67, 0x65, 0x6d, 0x6d, 0x2f, 0x63, 0x6f, 0x6c, 0x6c
        /*0042*/ 	.byte	0x65, 0x63, 0x74, 0x69, 0x76, 0x65, 0x2f, 0x73, 0x6d, 0x39, 0x30, 0x5f, 0x6d, 0x6d, 0x61, 0x5f
        /*0052*/ 	.byte	0x74, 0x6d, 0x61, 0x5f, 0x67, 0x6d, 0x6d, 0x61, 0x5f, 0x73, 0x73, 0x5f, 0x77, 0x61, 0x72, 0x70
        /*0062*/ 	.byte	0x73, 0x70, 0x65, 0x63, 0x69, 0x61, 0x6c, 0x69, 0x7a, 0x65, 0x64, 0x2e, 0x68, 0x70, 0x70, 0x00
	.type		__unnamed_1,@object
	.size		__unnamed_1,(.L_0 - __unnamed_1)
__unnamed_1:
        /*0072*/ 	.byte	0x76, 0x6f, 0x69, 0x64, 0x20, 0x63, 0x75, 0x74, 0x6c, 0x61, 0x73, 0x73, 0x3a, 0x3a, 0x67, 0x65
        /* <DEDUP_REMOVED lines=175> */
        /*0b72*/ 	.byte	0x3a, 0x69, 0x64, 0x65, 0x6e, 0x74, 0x69, 0x74, 0x79, 0x5d, 0x00
.L_0:


//--------------------- .nv.shared._ZN7cutlass13device_kernelINS_4gemm6kernel13GemmUniversalIN4cute5tupleIJiiiiEEENS1_10collective13CollectiveMmaINS1_34MainloopSm90TmaGmmaWarpSpecializedILi2ENS5_IJNS4_1CILi4EEENSA_ILi1EEESC_EEENS1_35KernelTmaWarpSpecializedCooperativeEEENS5_IJNSA_ILi256EEENSA_ILi64EEESH_EEEfNS5_IJlSC_lEEEfSJ_NS4_8TiledMMAINS4_8MMA_AtomIJNS4_4SM904GMMA29MMA_64x64x8_F32TF32TF32_SS_TNILNSN_7ScaleInE1ELSP_1EEEEEENS4_6LayoutINS5_IJNSA_ILi2EEESC_SC_EEENS5_IJSC_NSA_ILi0EEESV_EEEEENS5_IJNS4_10UnderscoreESY_SY_EEEEENS4_13SM90_TMA_LOADENS4_14ComposedLayoutINS4_7SwizzleILi3ELi4ELi3EEENS4_18smem_ptr_flag_bitsILi32EEENSS_INS5_IJNSA_ILi8EEENSA_ILi32EEEEEENS5_IJS18_SC_EEEEEEEvNS4_8identityENS4_23SM90_TMA_LOAD_MULTICASTES1C_vS1D_EENS_8epilogue10collective6detail29Sm90TmaWarpSpecializedAdapterINS1H_15DefaultEpilogueIfSJ_SJ_NS1G_6thread17LinearCombinationIfLi1EffLNS1L_9ScaleType4KindE0ELNS_15FloatRoundStyleE2EfEENS1_15EpilogueDefaultEEEEEvvEEEEvNT_6ParamsE --------------------------
	.section	.nv.shared._ZN7cutlass13device_kernelINS_4gemm6kernel13GemmUniversalIN4cute5tupleIJiiiiEEENS1_10collective13CollectiveMmaINS1_34MainloopSm90TmaGmmaWarpSpecializedILi2ENS5_IJNS4_1CILi4EEENSA_ILi1EEESC_EEENS1_35KernelTmaWarpSpecializedCooperativeEEENS5_IJNSA_ILi256EEENSA_ILi64EEESH_EEEfNS5_IJlSC_lEEEfSJ_NS4_8TiledMMAINS4_8MMA_AtomIJNS4_4SM904GMMA29MMA_64x64x8_F32TF32TF32_SS_TNILNSN_7ScaleInE1ELSP_1EEEEEENS4_6LayoutINS5_IJNSA_ILi2EEESC_SC_EEENS5_IJSC_NSA_ILi0EEESV_EEEEENS5_IJNS4_10UnderscoreESY_SY_EEEEENS4_13SM90_TMA_LOADENS4_14ComposedLayoutINS4_7SwizzleILi3ELi4ELi3EEENS4_18smem_ptr_flag_bitsILi32EEENSS_INS5_IJNSA_ILi8EEENSA_ILi32EEEEEENS5_IJS18_SC_EEEEEEEvNS4_8identityENS4_23SM90_TMA_LOAD_MULTICASTES1C_vS1D_EENS_8epilogue10collective6detail29Sm90TmaWarpSpecializedAdapterINS1H_15DefaultEpilogueIfSJ_SJ_NS1G_6thread17LinearCombinationIfLi1EffLNS1L_9ScaleType4KindE0ELNS_15FloatRoundStyleE2EfEENS1_15EpilogueDefaultEEEEEvvEEEEvNT_6ParamsE,"aw",@nobits
	.sectionflags	@""
	.align	16
	.zero		1024


//--------------------- .nv.shared.reserved.0     --------------------------
	.section	.nv.shared.reserved.0,"aw",@nobits
	.weak		__nv_reservedSMEM_offset_0_alias
	.size		__nv_reservedSMEM_offset_0_alias, 0, 0
	.other		__nv_reservedSMEM_offset_0_alias,@"STO_CUDA_RESERVED_SHARED STV_DEFAULT"
__nv_reservedSMEM_offset_0_alias:
	.zero		0


//--------------------- .nv.global                --------------------------
	.section	.nv.global,"aw",@nobits
.nv.global:
	.type		_ZN40_INTERNAL_11484378_4_k_cu_d3497d16_178594cute1_E,@object
	.size		_ZN40_INTERNAL_11484378_4_k_cu_d3497d16_178594cute1_E,(_ZN40_INTERNAL_11484378_4_k_cu_d3497d16_178594cuda3std3__45__cpo6cbeginE - _ZN40_INTERNAL_11484378_4_k_cu_d3497d16_178594cute1_E)
_ZN40_INTERNAL_11484378_4_k_cu_d3497d16_178594cute1_E:
	.zero		1
	.type		_ZN40_INTERNAL_11484378_4_k_cu_d3497d16_178594cuda3std3__45__cpo6cbeginE,@object
	.size		_ZN40_INTERNAL_11484378_4_k_cu_d3497d16_178594cuda3std3__45__cpo6cbeginE,(_ZN40_INTERNAL_11484378_4_k_cu_d3497d16_178594cuda3std3__48in_placeE - _ZN40_INTERNAL_11484378_4_k_cu_d3497d16_178594cuda3std3__45__cpo6cbeginE)
_ZN40_INTERNAL_11484378_4_k_cu_d3497d16_178594cuda3std3__45__cpo6cbeginE:
	.zero		1
	.type		_ZN40_INTERNAL_11484378_4_k_cu_d3497d16_178594cuda3std3__48in_placeE,@object
	.size		_ZN40_INTERNAL_11484378_4_k_cu_d3497d16_178594cuda3std3__48in_placeE,(_ZN40_INTERNAL_11484378_4_k_cu_d3497d16_178594cuda3std6ranges3__45__cpo9iter_moveE - _ZN40_INTERNAL_11484378_4_k_cu_d3497d16_178594cuda3std3__48in_placeE)
_ZN40_INTERNAL_11484378_4_k_cu_d3497d16_178594cuda3std3__48in_placeE:
	.zero		1
	.type		_ZN40_INTERNAL_11484378_4_k_cu_d3497d16_178594cuda3std6ranges3__45__cpo9iter_moveE,@object
	.size		_ZN40_INTERNAL_11484378_4_k_cu_d3497d16_178594cuda3std6ranges3__45__cpo9iter_moveE,(_ZN40_INTERNAL_11484378_4_k_cu_d3497d16_178594cuda3std3__45__cpo5beginE - _ZN40_INTERNAL_11484378_4_k_cu_d3497d16_178594cuda3std6ranges3__45__cpo9iter_moveE)
_ZN40_INTERNAL_11484378_4_k_cu_d3497d16_178594cuda3std6ranges3__45__cpo9iter_moveE:
	.zero		1
	.type		_ZN40_INTERNAL_11484378_4_k_cu_d3497d16_178594cuda3std3__45__cpo5beginE,@object
	.size		_ZN40_INTERNAL_11484378_4_k_cu_d3497d16_178594cuda3std3__45__cpo5beginE,(_ZN40_INTERNAL_11484378_4_k_cu_d3497d16_178594cuda3std3__442_GLOBAL__N__11484378_4_k_cu_d3497d16_178596ignoreE - _ZN40_INTERNAL_11484378_4_k_cu_d3497d16_178594cuda3std3__45__cpo5beginE)
_ZN40_INTERNAL_11484378_4_k_cu_d3497d16_178594cuda3std3__45__cpo5beginE:
	.zero		1
	.type		_ZN40_INTERNAL_11484378_4_k_cu_d3497d16_178594cuda3std3__442_GLOBAL__N__11484378_4_k_cu_d3497d16_178596ignoreE,@object
	.size		_ZN40_INTERNAL_11484378_4_k_cu_d3497d16_178594cuda3std3__442_GLOBAL__N__11484378_4_k_cu_d3497d16_178596ignoreE,(_ZN40_INTERNAL_11484378_4_k_cu_d3497d16_178594cute7productE - _ZN40_INTERNAL_11484378_4_k_cu_d3497d16_178594cuda3std3__442_GLOBAL__N__11484378_4_k_cu_d3497d16_178596ignoreE)
_ZN40_INTERNAL_11484378_4_k_cu_d3497d16_178594cuda3std3__442_GLOBAL__N__11484378_4_k_cu_d3497d16_178596ignoreE:
	.zero		1
	.type		_ZN40_INTERNAL_11484378_4_k_cu_d3497d16_178594cute7productE,@object
	.size		_ZN40_INTERNAL_11484378_4_k_cu_d3497d16_178594cute7productE,(_ZN40_INTERNAL_11484378_4_k_cu_d3497d16_178594cuda3std3__45__cpo3endE - _ZN40_INTERNAL_11484378_4_k_cu_d3497d16_178594cute7productE)
_ZN40_INTERNAL_11484378_4_k_cu_d3497d16_178594cute7productE:
	.zero		1
	.type		_ZN40_INTERNAL_11484378_4_k_cu_d3497d16_178594cuda3std3__45__cpo3endE,@object
	.size		_ZN40_INTERNAL_11484378_4_k_cu_d3497d16_178594cuda3std3__45__cpo3endE,(_ZN40_INTERNAL_11484378_4_k_cu_d3497d16_178594cuda3std3__419piecewise_constructE - _ZN40_INTERNAL_11484378_4_k_cu_d3497d16_178594cuda3std3__45__cpo3endE)
_ZN40_INTERNAL_11484378_4_k_cu_d3497d16_178594cuda3std3__45__cpo3endE:
	.zero		1
	.type		_ZN40_INTERNAL_11484378_4_k_cu_d3497d16_178594cuda3std3__419piecewise_constructE,@object
	.size		_ZN40_INTERNAL_11484378_4_k_cu_d3497d16_178594cuda3std3__419piecewise_constructE,(_ZN40_INTERNAL_11484378_4_k_cu_d3497d16_178594cuda3std3__45__cpo4cendE - _ZN40_INTERNAL_11484378_4_k_cu_d3497d16_178594cuda3std3__419piecewise_constructE)
_ZN40_INTERNAL_11484378_4_k_cu_d3497d16_178594cuda3std3__419piecewise_constructE:
	.zero		1
	.type		_ZN40_INTERNAL_11484378_4_k_cu_d3497d16_178594cuda3std3__45__cpo4cendE,@object
	.size		_ZN40_INTERNAL_11484378_4_k_cu_d3497d16_178594cuda3std3__45__cpo4cendE,(_ZN40_INTERNAL_11484378_4_k_cu_d3497d16_178594cuda3std6ranges3__45__cpo4swapE - _ZN40_INTERNAL_11484378_4_k_cu_d3497d16_178594cuda3std3__45__cpo4cendE)
_ZN40_INTERNAL_11484378_4_k_cu_d3497d16_178594cuda3std3__45__cpo4cendE:
	.zero		1
	.type		_ZN40_INTERNAL_11484378_4_k_cu_d3497d16_178594cuda3std6ranges3__45__cpo4swapE,@object
	.size		_ZN40_INTERNAL_11484378_4_k_cu_d3497d16_178594cuda3std6ranges3__45__cpo4swapE,(.L_8 - _ZN40_INTERNAL_11484378_4_k_cu_d3497d16_178594cuda3std6ranges3__45__cpo4swapE)
_ZN40_INTERNAL_11484378_4_k_cu_d3497d16_178594cuda3std6ranges3__45__cpo4swapE:
	.zero		1
.L_8:


//--------------------- .nv.constant0._ZN7cutlass13device_kernelINS_4gemm6kernel13GemmUniversalIN4cute5tupleIJiiiiEEENS1_10collective13CollectiveMmaINS1_34MainloopSm90TmaGmmaWarpSpecializedILi2ENS5_IJNS4_1CILi4EEENSA_ILi1EEESC_EEENS1_35KernelTmaWarpSpecializedCooperativeEEENS5_IJNSA_ILi256EEENSA_ILi64EEESH_EEEfNS5_IJlSC_lEEEfSJ_NS4_8TiledMMAINS4_8MMA_AtomIJNS4_4SM904GMMA29MMA_64x64x8_F32TF32TF32_SS_TNILNSN_7ScaleInE1ELSP_1EEEEEENS4_6LayoutINS5_IJNSA_ILi2EEESC_SC_EEENS5_IJSC_NSA_ILi0EEESV_EEEEENS5_IJNS4_10UnderscoreESY_SY_EEEEENS4_13SM90_TMA_LOADENS4_14ComposedLayoutINS4_7SwizzleILi3ELi4ELi3EEENS4_18smem_ptr_flag_bitsILi32EEENSS_INS5_IJNSA_ILi8EEENSA_ILi32EEEEEENS5_IJS18_SC_EEEEEEEvNS4_8identityENS4_23SM90_TMA_LOAD_MULTICASTES1C_vS1D_EENS_8epilogue10collective6detail29Sm90TmaWarpSpecializedAdapterINS1H_15DefaultEpilogueIfSJ_SJ_NS1G_6thread17LinearCombinationIfLi1EffLNS1L_9ScaleType4KindE0ELNS_15FloatRoundStyleE2EfEENS1_15EpilogueDefaultEEEEEvvEEEEvNT_6ParamsE --------------------------
	.section	.nv.constant0._ZN7cutlass13device_kernelINS_4gemm6kernel13GemmUniversalIN4cute5tupleIJiiiiEEENS1_10collective13CollectiveMmaINS1_34MainloopSm90TmaGmmaWarpSpecializedILi2ENS5_IJNS4_1CILi4EEENSA_ILi1EEESC_EEENS1_35KernelTmaWarpSpecializedCooperativeEEENS5_IJNSA_ILi256EEENSA_ILi64EEESH_EEEfNS5_IJlSC_lEEEfSJ_NS4_8TiledMMAINS4_8MMA_AtomIJNS4_4SM904GMMA29MMA_64x64x8_F32TF32TF32_SS_TNILNSN_7ScaleInE1ELSP_1EEEEEENS4_6LayoutINS5_IJNSA_ILi2EEESC_SC_EEENS5_IJSC_NSA_ILi0EEESV_EEEEENS5_IJNS4_10UnderscoreESY_SY_EEEEENS4_13SM90_TMA_LOADENS4_14ComposedLayoutINS4_7SwizzleILi3ELi4ELi3EEENS4_18smem_ptr_flag_bitsILi32EEENSS_INS5_IJNSA_ILi8EEENSA_ILi32EEEEEENS5_IJS18_SC_EEEEEEEvNS4_8identityENS4_23SM90_TMA_LOAD_MULTICASTES1C_vS1D_EENS_8epilogue10collective6detail29Sm90TmaWarpSpecializedAdapterINS1H_15DefaultEpilogueIfSJ_SJ_NS1G_6thread17LinearCombinationIfLi1EffLNS1L_9ScaleType4KindE0ELNS_15FloatRoundStyleE2EfEENS1_15EpilogueDefaultEEEEEvvEEEEvNT_6ParamsE,"a",@progbits
	.sectionflags	@""
	.align	4
.nv.constant0._ZN7cutlass13device_kernelINS_4gemm6kernel13GemmUniversalIN4cute5tupleIJiiiiEEENS1_10collective13CollectiveMmaINS1_34MainloopSm90TmaGmmaWarpSpecializedILi2ENS5_IJNS4_1CILi4EEENSA_ILi1EEESC_EEENS1_35KernelTmaWarpSpecializedCooperativeEEENS5_IJNSA_ILi256EEENSA_ILi64EEESH_EEEfNS5_IJlSC_lEEEfSJ_NS4_8TiledMMAINS4_8MMA_AtomIJNS4_4SM904GMMA29MMA_64x64x8_F32TF32TF32_SS_TNILNSN_7ScaleInE1ELSP_1EEEEEENS4_6LayoutINS5_IJNSA_ILi2EEESC_SC_EEENS5_IJSC_NSA_ILi0EEESV_EEEEENS5_IJNS4_10UnderscoreESY_SY_EEEEENS4_13SM90_TMA_LOADENS4_14ComposedLayoutINS4_7SwizzleILi3ELi4ELi3EEENS4_18smem_ptr_flag_bitsILi32EEENSS_INS5_IJNSA_ILi8EEENSA_ILi32EEEEEENS5_IJS18_SC_EEEEEEEvNS4_8identityENS4_23SM90_TMA_LOAD_MULTICASTES1C_vS1D_EENS_8epilogue10collective6detail29Sm90TmaWarpSpecializedAdapterINS1H_15DefaultEpilogueIfSJ_SJ_NS1G_6thread17LinearCombinationIfLi1EffLNS1L_9ScaleType4KindE0ELNS_15FloatRoundStyleE2EfEENS1_15EpilogueDefaultEEEEEvvEEEEvNT_6ParamsE:
	.zero		1664


//--------------------- SYMBOLS --------------------------

	.type		.nv.reservedSmem.offset0,@object
	.size		.nv.reservedSmem.offset0,0x4
	.type		__assertfail,@function
